	.headerflags	@"EF_CUDA_TEXMODE_UNIFIED EF_CUDA_64BIT_ADDRESS EF_CUDA_SM80 EF_CUDA_VIRTUAL_SM(EF_CUDA_SM80)"
	.elftype	@"ET_EXEC"


//--------------------- .nv.info                  --------------------------
	.section	.nv.info,"",@"SHT_CUDA_INFO"
	.align	4


	//----- nvinfo : EIATTR_REGCOUNT
	.align		4
        /*0000*/ 	.byte	0x04, 0x2f
        /*0002*/ 	.short	(.L_1 - .L_0)
	.align		4
.L_0:
        /*0004*/ 	.word	index@(matmul_kernel)
        /*0008*/ 	.word	0x000000ff


	//----- nvinfo : EIATTR_MIN_STACK_SIZE
	.align		4
.L_1:
        /*000c*/ 	.byte	0x04, 0x12
        /*000e*/ 	.short	(.L_3 - .L_2)
	.align		4
.L_2:
        /*0010*/ 	.word	index@(matmul_kernel)
        /*0014*/ 	.word	0x00000130


	//----- nvinfo : EIATTR_FRAME_SIZE
	.align		4
.L_3:
        /*0018*/ 	.byte	0x04, 0x11
        /*001a*/ 	.short	(.L_5 - .L_4)
	.align		4
.L_4:
        /*001c*/ 	.word	index@(matmul_kernel)
        /*0020*/ 	.word	0x00000130


	//----- nvinfo : EIATTR_MIN_STACK_SIZE
	.align		4
.L_5:
        /*0024*/ 	.byte	0x04, 0x12
        /*0026*/ 	.short	(.L_7 - .L_6)
	.align		4
.L_6:
        /*0028*/ 	.word	index@(matmul_kernel)
        /*002c*/ 	.word	0x00000130
.L_7:


//--------------------- .nv.info.matmul_kernel    --------------------------
	.section	.nv.info.matmul_kernel,"",@"SHT_CUDA_INFO"
	.sectionflags	@""
	.align	4


	//----- nvinfo : EIATTR_CUDA_API_VERSION
	.align		4
        /*0000*/ 	.byte	0x04, 0x37
        /*0002*/ 	.short	(.L_9 - .L_8)
.L_8:
        /*0004*/ 	.word	0x0000007c


	//----- nvinfo : EIATTR_SW2861232_WAR
	.align		4
.L_9:
        /*0008*/ 	.byte	0x01, 0x35
	.zero		2


	//----- nvinfo : EIATTR_PARAM_CBANK
	.align		4
        /*000c*/ 	.byte	0x04, 0x0a
        /*000e*/ 	.short	(.L_11 - .L_10)
	.align		4
.L_10:
        /*0010*/ 	.word	index@(.nv.constant0.matmul_kernel)
        /*0014*/ 	.short	0x0160
        /*0016*/ 	.short	0x0030


	//----- nvinfo : EIATTR_CBANK_PARAM_SIZE
	.align		4
.L_11:
        /*0018*/ 	.byte	0x03, 0x19
        /*001a*/ 	.short	0x0030


	//----- nvinfo : EIATTR_KPARAM_INFO
	.align		4
        /*001c*/ 	.byte	0x04, 0x17
        /*001e*/ 	.short	(.L_13 - .L_12)
.L_12:
        /*0020*/ 	.word	0x00000000
        /*0024*/ 	.short	0x0008
        /*0026*/ 	.short	0x002c
        /*0028*/ 	.byte	0x00, 0xf0, 0x11, 0x00


	//----- nvinfo : EIATTR_KPARAM_INFO
	.align		4
.L_13:
        /*002c*/ 	.byte	0x04, 0x17
        /*002e*/ 	.short	(.L_15 - .L_14)
.L_14:
        /*0030*/ 	.word	0x00000000
        /*0034*/ 	.short	0x0007
        /*0036*/ 	.short	0x0028
        /*0038*/ 	.byte	0x00, 0xf0, 0x11, 0x00


	//----- nvinfo : EIATTR_KPARAM_INFO
	.align		4
.L_15:
        /*003c*/ 	.byte	0x04, 0x17
        /*003e*/ 	.short	(.L_17 - .L_16)
.L_16:
        /*0040*/ 	.word	0x00000000
        /*0044*/ 	.short	0x0006
        /*0046*/ 	.short	0x0024
        /*0048*/ 	.byte	0x00, 0xf0, 0x11, 0x00


	//----- nvinfo : EIATTR_KPARAM_INFO
	.align		4
.L_17:
        /*004c*/ 	.byte	0x04, 0x17
        /*004e*/ 	.short	(.L_19 - .L_18)
.L_18:
        /*0050*/ 	.word	0x00000000
        /*0054*/ 	.short	0x0005
        /*0056*/ 	.short	0x0020
        /*0058*/ 	.byte	0x00, 0xf0, 0x11, 0x00


	//----- nvinfo : EIATTR_KPARAM_INFO
	.align		4
.L_19:
        /*005c*/ 	.byte	0x04, 0x17
        /*005e*/ 	.short	(.L_21 - .L_20)
.L_20:
        /*0060*/ 	.word	0x00000000
        /*0064*/ 	.short	0x0004
        /*0066*/ 	.short	0x001c
        /*0068*/ 	.byte	0x00, 0xf0, 0x11, 0x00


	//----- nvinfo : EIATTR_KPARAM_INFO
	.align		4
.L_21:
        /*006c*/ 	.byte	0x04, 0x17
        /*006e*/ 	.short	(.L_23 - .L_22)
.L_22:
        /*0070*/ 	.word	0x00000000
        /*0074*/ 	.short	0x0003
        /*0076*/ 	.short	0x0018
        /*0078*/ 	.byte	0x00, 0xf0, 0x11, 0x00


	//----- nvinfo : EIATTR_KPARAM_INFO
	.align		4
.L_23:
        /*007c*/ 	.byte	0x04, 0x17
        /*007e*/ 	.short	(.L_25 - .L_24)
.L_24:
        /*0080*/ 	.word	0x00000000
        /*0084*/ 	.short	0x0002
        /*0086*/ 	.short	0x0010
        /*0088*/ 	.byte	0x00, 0xf0, 0x21, 0x00


	//----- nvinfo : EIATTR_KPARAM_INFO
	.align		4
.L_25:
        /*008c*/ 	.byte	0x04, 0x17
        /*008e*/ 	.short	(.L_27 - .L_26)
.L_26:
        /*0090*/ 	.word	0x00000000
        /*0094*/ 	.short	0x0001
        /*0096*/ 	.short	0x0008
        /*0098*/ 	.byte	0x00, 0xf0, 0x21, 0x00


	//----- nvinfo : EIATTR_KPARAM_INFO
	.align		4
.L_27:
        /*009c*/ 	.byte	0x04, 0x17
        /*009e*/ 	.short	(.L_29 - .L_28)
.L_28:
        /*00a0*/ 	.word	0x00000000
        /*00a4*/ 	.short	0x0000
        /*00a6*/ 	.short	0x0000
        /*00a8*/ 	.byte	0x00, 0xf0, 0x21, 0x00


	//----- nvinfo : EIATTR_MAXREG_COUNT
	.align		4
.L_29:
        /*00ac*/ 	.byte	0x03, 0x1b
        /*00ae*/ 	.short	0x00ff


	//----- nvinfo : EIATTR_EXIT_INSTR_OFFSETS
	.align		4
        /*00b0*/ 	.byte	0x04, 0x1c
        /*00b2*/ 	.short	(.L_31 - .L_30)


	//   ....[0]....
.L_30:
        /*00b4*/ 	.word	0x000093f0


	//   ....[1]....
        /*00b8*/ 	.word	0x00009420


	//----- nvinfo : EIATTR_MAX_THREADS
	.align		4
.L_31:
        /*00bc*/ 	.byte	0x04, 0x05
        /*00be*/ 	.short	(.L_33 - .L_32)
.L_32:
        /*00c0*/ 	.word	0x00000080
        /*00c4*/ 	.word	0x00000001
        /*00c8*/ 	.word	0x00000001
.L_33:


//--------------------- .nv.callgraph             --------------------------
	.section	.nv.callgraph,"",@"SHT_CUDA_CALLGRAPH"
	.align	4
	.sectionentsize	8
	.align		4
        /*0000*/ 	.word	0x00000000
	.align		4
        /*0004*/ 	.word	0xffffffff
	.align		4
        /*0008*/ 	.word	0x00000000
	.align		4
        /*000c*/ 	.word	0xfffffffe
	.align		4
        /*0010*/ 	.word	0x00000000
	.align		4
        /*0014*/ 	.word	0xfffffffd
	.align		4
        /*0018*/ 	.word	0x00000000
	.align		4
        /*001c*/ 	.word	0xfffffffc


//--------------------- .nv.rel.action            --------------------------
	.section	.nv.rel.action,"",@"SHT_CUDA_RELOCINFO"
	.align	8
	.sectionentsize	8
        /*0000*/ 	.byte	0x73, 0x00, 0x00, 0x00, 0x00, 0x00, 0x00, 0x00, 0x00, 0x00, 0x00, 0x11, 0x25, 0x00, 0x05, 0x36


//--------------------- .nv.constant0.matmul_kernel --------------------------
	.section	.nv.constant0.matmul_kernel,"a",@progbits
	.sectionflags	@""
	.align	4
.nv.constant0.matmul_kernel:
	.zero		400


//--------------------- .text.matmul_kernel       --------------------------
	.section	.text.matmul_kernel,"ax",@progbits
	.sectionflags	@"SHF_BARRIERS=1"
	.sectioninfo	@"SHI_REGISTERS=255"
	.align	128
        .global         matmul_kernel
        .type           matmul_kernel,@function
        .size           matmul_kernel,(.L_x_3 - matmul_kernel)
        .other          matmul_kernel,@"STO_CUDA_ENTRY STV_DEFAULT"
matmul_kernel:
.text.matmul_kernel:
[----:B------:R-:W-:Y:S02]  /*0000*/  MOV R1, c[0x0][0x28] ;  /* 0x00000a0000017a02 */ /* 0x000fe40000000f00 */
[----:B------:R-:W-:Y:S01]  /*0010*/  IMAD.MOV.U32 R0, RZ, RZ, c[0x0][0x17c] ;  /* 0x00005f00ff007624 */ /* 0x000fe200078e00ff */
[----:B------:R-:W1:Y:S01]  /*0020*/  S2R R8, SR_CTAID.X ;  /* 0x0000000000087919 */ /* 0x000e620000002500 */
[----:B------:R-:W-:Y:S01]  /*0030*/  IABS R37, c[0x0][0x178] ;  /* 0x00005e0000257a13 */ /* 0x000fe20000000000 */
[----:B------:R-:W-:Y:S01]  /*0040*/  UMOV UR10, 0x7f ;  /* 0x0000007f000a7882 */ /* 0x000fe20000000000 */
[----:B------:R-:W-:Y:S01]  /*0050*/  IADD3 R1, R1, -0x130, RZ ;  /* 0xfffffed001017810 */ /* 0x000fe20007ffe0ff */
[----:B------:R-:W2:Y:S01]  /*0060*/  S2R R180, SR_TID.X ;  /* 0x0000000000b47919 */ /* 0x000ea20000002100 */
[----:B------:R-:W-:Y:S01]  /*0070*/  IADD3 R0, R0, 0x3f, RZ ;  /* 0x0000003f00007810 */ /* 0x000fe20007ffe0ff */
[----:B------:R-:W-:Y:S01]  /*0080*/  ULDC UR13, c[0x0][0x180] ;  /* 0x00006000000d7ab9 */ /* 0x000fe20000000800 */
[----:B------:R-:W-:Y:S01]  /*0090*/  IMAD.MOV.U32 R90, RZ, RZ, 0x2 ;  /* 0x00000002ff5a7424 */ /* 0x000fe200078e00ff */
[----:B------:R-:W-:Y:S01]  /*00a0*/  UIADD3 UR10, UR10, UR13, URZ ;  /* 0x0000000d0a0a7290 */ /* 0x000fe2000fffe03f */
[----:B------:R-:W-:Y:S01]  /*00b0*/  SHF.R.S32.HI R2, RZ, 0x1f, R0 ;  /* 0x0000001fff027819 */ /* 0x000fe20000011400 */
[----:B------:R-:W-:Y:S01]  /*00c0*/  ULDC.64 UR18, c[0x0][0x118] ;  /* 0x0000460000127ab9 */ /* 0x000fe20000000a00 */
[----:B------:R-:W-:Y:S01]  /*00d0*/  IMAD.MOV.U32 R101, RZ, RZ, c[0x0][0x188] ;  /* 0x00006200ff657624 */ /* 0x000fe200078e00ff */
[----:B------:R-:W-:Y:S01]  /*00e0*/  UISETP.GT.AND UP0, UPT, UR10, 0x7f, UPT ;  /* 0x0000007f0a00788c */ /* 0x000fe2000bf04270 */
[----:B------:R-:W-:Y:S01]  /*00f0*/  LEA.HI R0, R2, R0, RZ, 0x6 ;  /* 0x0000000002007211 */ /* 0x000fe200078f30ff */
[----:B------:R-:W-:-:S02]  /*0100*/  UIADD3 UR5, UR13, -0x80, URZ ;  /* 0xffffff800d057890 */ /* 0x000fc4000fffe03f */
[----:B------:R-:W-:Y:S01]  /*0110*/  USEL UR4, URZ, 0x10, !UP0 ;  /* 0x000000103f047887 */ /* 0x000fe2000c000000 */
[----:B------:R-:W-:Y:S01]  /*0120*/  SHF.R.S32.HI R0, RZ, 0x6, R0 ;  /* 0x00000006ff007819 */ /* 0x000fe20000011400 */
[----:B------:R-:W-:Y:S02]  /*0130*/  UISETP.GT.AND UP1, UPT, UR10, 0xff, UPT ;  /* 0x000000ff0a00788c */ /* 0x000fe4000bf24270 */
[----:B------:R-:W-:Y:S02]  /*0140*/  UISETP.GT.AND UP0, UPT, UR10, 0x17f, UPT ;  /* 0x0000017f0a00788c */ /* 0x000fe4000bf04270 */
[----:B------:R-:W-:Y:S01]  /*0150*/  IMAD.SHL.U32 R6, R0, 0x8, RZ ;  /* 0x0000000800067824 */ /* 0x000fe200078e00ff */
[----:B------:R-:W-:Y:S01]  /*0160*/  ULDC UR14, c[0x0][0x188] ;  /* 0x00006200000e7ab9 */ /* 0x000fe20000000800 */
[----:B-1----:R-:W-:Y:S01]  /*0170*/  IABS R7, R8 ;  /* 0x0000000800077213 */ /* 0x002fe20000000000 */
[----:B------:R-:W-:Y:S02]  /*0180*/  USHF.L.U32 UR14, UR14, 0x7, URZ ;  /* 0x000000070e0e7899 */ /* 0x000fe4000800063f */
[-C--:B------:R-:W-:Y:S01]  /*0190*/  IABS R0, R6.reuse ;  /* 0x0000000600007213 */ /* 0x080fe20000000000 */
[----:B--2---:R-:W-:Y:S01]  /*01a0*/  IMAD.SHL.U32 R81, R180, 0x8, RZ ;  /* 0x00000008b4517824 */ /* 0x004fe200078e00ff */
[----:B------:R-:W-:-:S02]  /*01b0*/  IABS R5, R6 ;  /* 0x0000000600057213 */ /* 0x000fc40000000000 */
[----:B------:R-:W-:Y:S01]  /*01c0*/  SHF.R.U32.HI R34, RZ, 0x4, R180 ;  /* 0x00000004ff227819 */ /* 0x000fe200000116b4 */
[----:B------:R-:W-:Y:S01]  /*01d0*/  IMAD.MOV.U32 R4, RZ, RZ, R0 ;  /* 0x000000ffff047224 */ /* 0x000fe200078e0000 */
[----:B------:R-:W-:Y:S02]  /*01e0*/  LOP3.LUT R89, R81, 0x78, RZ, 0xc0, !PT ;  /* 0x0000007851597812 */ /* 0x000fe400078ec0ff */
[----:B------:R-:W-:Y:S01]  /*01f0*/  SGXT.U32 R34, R34, 0x3 ;  /* 0x000000032222781a */ /* 0x000fe20000000000 */
[----:B------:R-:W1:Y:S01]  /*0200*/  I2F.RP R2, R4 ;  /* 0x0000000400027306 */ /* 0x000e620000209400 */
[----:B------:R-:W-:Y:S02]  /*0210*/  SHF.R.U32.HI R244, RZ, 0x3, R180 ;  /* 0x00000003fff47819 */ /* 0x000fe400000116b4 */
[C---:B------:R-:W-:Y:S01]  /*0220*/  LOP3.LUT R21, R34.reuse, 0x80, RZ, 0xfc, !PT ;  /* 0x0000008022157812 */ /* 0x040fe200078efcff */
[C---:B------:R-:W-:Y:S01]  /*0230*/  IMAD.SHL.U32 R43, R34.reuse, 0x8, RZ ;  /* 0x00000008222b7824 */ /* 0x040fe200078e00ff */
[C---:B------:R-:W-:Y:S01]  /*0240*/  LOP3.LUT R12, R34.reuse, 0x50, RZ, 0xfc, !PT ;  /* 0x00000050220c7812 */ /* 0x040fe200078efcff */
[C---:B------:R-:W-:Y:S01]  /*0250*/  IMAD.SHL.U32 R46, R34.reuse, 0x80, RZ ;  /* 0x00000080222e7824 */ /* 0x040fe200078e00ff */
[----:B------:R-:W-:-:S02]  /*0260*/  LOP3.LUT R10, R34, 0x58, RZ, 0xfc, !PT ;  /* 0x00000058220a7812 */ /* 0x000fc400078efcff */
[----:B------:R-:W-:Y:S01]  /*0270*/  LOP3.LUT R20, R34, 0x78, RZ, 0xfc, !PT ;  /* 0x0000007822147812 */ /* 0x000fe200078efcff */
[----:B------:R-:W-:Y:S01]  /*0280*/  IMAD.SHL.U32 R12, R12, 0x80, RZ ;  /* 0x000000800c0c7824 */ /* 0x000fe200078e00ff */
[----:B------:R-:W-:Y:S01]  /*0290*/  LOP3.LUT R22, R34, 0x88, RZ, 0xfc, !PT ;  /* 0x0000008822167812 */ /* 0x000fe200078efcff */
[----:B------:R-:W-:Y:S01]  /*02a0*/  IMAD.SHL.U32 R10, R10, 0x80, RZ ;  /* 0x000000800a0a7824 */ /* 0x000fe200078e00ff */
[C---:B------:R-:W-:Y:S02]  /*02b0*/  LOP3.LUT R23, R34.reuse, 0x90, RZ, 0xfc, !PT ;  /* 0x0000009022177812 */ /* 0x040fe400078efcff */
[C---:B------:R-:W-:Y:S01]  /*02c0*/  LOP3.LUT R18, R34.reuse, 0x70, RZ, 0xfc, !PT ;  /* 0x0000007022127812 */ /* 0x040fe200078efcff */
[----:B-1----:R-:W1:Y:S01]  /*02d0*/  MUFU.RCP R2, R2 ;  /* 0x0000000200027308 */ /* 0x002e620000001000 */
[C---:B------:R-:W-:Y:S02]  /*02e0*/  LOP3.LUT R26, R34.reuse, 0xa0, RZ, 0xfc, !PT ;  /* 0x000000a0221a7812 */ /* 0x040fe400078efcff */
[----:B------:R-:W-:-:S02]  /*02f0*/  LOP3.LUT R27, R34, 0xa8, RZ, 0xfc, !PT ;  /* 0x000000a8221b7812 */ /* 0x000fc400078efcff */
[C---:B------:R-:W-:Y:S02]  /*0300*/  LOP3.LUT R24, R34.reuse, 0x98, RZ, 0xfc, !PT ;  /* 0x0000009822187812 */ /* 0x040fe400078efcff */
[C---:B------:R-:W-:Y:S02]  /*0310*/  LOP3.LUT R31, R34.reuse, 0xb8, RZ, 0xfc, !PT ;  /* 0x000000b8221f7812 */ /* 0x040fe400078efcff */
[C---:B------:R-:W-:Y:S02]  /*0320*/  LOP3.LUT R35, R34.reuse, 0xc0, RZ, 0xfc, !PT ;  /* 0x000000c022237812 */ /* 0x040fe400078efcff */
[C---:B------:R-:W-:Y:S02]  /*0330*/  LOP3.LUT R36, R34.reuse, 0xc8, RZ, 0xfc, !PT ;  /* 0x000000c822247812 */ /* 0x040fe400078efcff */
[C---:B------:R-:W-:Y:S02]  /*0340*/  LOP3.LUT R38, R34.reuse, 0xd0, RZ, 0xfc, !PT ;  /* 0x000000d022267812 */ /* 0x040fe400078efcff */
[----:B------:R-:W-:-:S02]  /*0350*/  LOP3.LUT R14, R34, 0x40, RZ, 0xfc, !PT ;  /* 0x00000040220e7812 */ /* 0x000fc400078efcff */
[----:B-1----:R-:W-:Y:S02]  /*0360*/  IADD3 R2, R2, 0xffffffe, RZ ;  /* 0x0ffffffe02027810 */ /* 0x002fe40007ffe0ff */
[----:B------:R-:W-:Y:S01]  /*0370*/  LOP3.LUT R13, R34, 0x48, RZ, 0xfc, !PT ;  /* 0x00000048220d7812 */ /* 0x000fe200078efcff */
[----:B------:R-:W-:Y:S01]  /*0380*/  IMAD.SHL.U32 R14, R14, 0x80, RZ ;  /* 0x000000800e0e7824 */ /* 0x000fe200078e00ff */
[----:B------:R-:W1:Y:S01]  /*0390*/  F2I.FTZ.U32.TRUNC.NTZ R3, R2 ;  /* 0x0000000200037305 */ /* 0x000e62000021f000 */
[C---:B------:R-:W-:Y:S02]  /*03a0*/  LOP3.LUT R29, R34.reuse, 0xb0, RZ, 0xfc, !PT ;  /* 0x000000b0221d7812 */ /* 0x040fe400078efcff */
[C---:B------:R-:W-:Y:S01]  /*03b0*/  LOP3.LUT R41, R34.reuse, 0xe0, RZ, 0xfc, !PT ;  /* 0x000000e022297812 */ /* 0x040fe200078efcff */
[----:B------:R-:W-:Y:S01]  /*03c0*/  IMAD.SHL.U32 R13, R13, 0x80, RZ ;  /* 0x000000800d0d7824 */ /* 0x000fe200078e00ff */
[C---:B------:R-:W-:Y:S02]  /*03d0*/  LOP3.LUT R42, R34.reuse, 0xe8, RZ, 0xfc, !PT ;  /* 0x000000e8222a7812 */ /* 0x040fe400078efcff */
[----:B------:R-:W-:-:S02]  /*03e0*/  LOP3.LUT R44, R34, 0xf0, RZ, 0xfc, !PT ;  /* 0x000000f0222c7812 */ /* 0x000fc400078efcff */
[C---:B------:R-:W-:Y:S02]  /*03f0*/  LOP3.LUT R45, R34.reuse, 0xf8, RZ, 0xfc, !PT ;  /* 0x000000f8222d7812 */ /* 0x040fe400078efcff */
[C---:B------:R-:W-:Y:S02]  /*0400*/  LOP3.LUT R15, R34.reuse, 0x38, RZ, 0xfc, !PT ;  /* 0x00000038220f7812 */ /* 0x040fe400078efcff */
[----:B------:R-:W-:Y:S02]  /*0410*/  LOP3.LUT R40, R34, 0xd8, RZ, 0xfc, !PT ;  /* 0x000000d822287812 */ /* 0x000fe400078efcff */
[----:B------:R-:W-:Y:S01]  /*0420*/  SHF.L.U32 R15, R15, 0x7, RZ ;  /* 0x000000070f0f7819 */ /* 0x000fe200000006ff */
[----:B-1----:R-:W-:Y:S01]  /*0430*/  IMAD.MOV R0, RZ, RZ, -R3 ;  /* 0x000000ffff007224 */ /* 0x002fe200078e0a03 */
[----:B------:R-:W-:Y:S01]  /*0440*/  SGXT.U32 R244, R244, 0x4 ;  /* 0x00000004f4f4781a */ /* 0x000fe20000000000 */
[----:B------:R-:W-:Y:S02]  /*0450*/  IMAD.MOV.U32 R2, RZ, RZ, RZ ;  /* 0x000000ffff027224 */ /* 0x000fe400078e00ff */
[----:B------:R-:W-:Y:S01]  /*0460*/  IMAD R0, R0, R4, RZ ;  /* 0x0000000400007224 */ /* 0x000fe200078e02ff */
[----:B------:R-:W-:-:S02]  /*0470*/  LOP3.LUT R94, R244, 0x10, RZ, 0xfc, !PT ;  /* 0x00000010f45e7812 */ /* 0x000fc400078efcff */
[C---:B------:R-:W-:Y:S01]  /*0480*/  LOP3.LUT R88, R244.reuse, 0x20, RZ, 0xfc, !PT ;  /* 0x00000020f4587812 */ /* 0x040fe200078efcff */
[----:B------:R-:W-:Y:S01]  /*0490*/  IMAD.HI.U32 R3, R3, R0, R2 ;  /* 0x0000000003037227 */ /* 0x000fe200078e0002 */
[C---:B------:R-:W-:Y:S02]  /*04a0*/  LOP3.LUT R96, R244.reuse, 0x30, RZ, 0xfc, !PT ;  /* 0x00000030f4607812 */ /* 0x040fe400078efcff */
[C---:B------:R-:W-:Y:S01]  /*04b0*/  LOP3.LUT R95, R244.reuse, 0x40, RZ, 0xfc, !PT ;  /* 0x00000040f45f7812 */ /* 0x040fe200078efcff */
[----:B------:R-:W-:Y:S01]  /*04c0*/  IMAD.MOV R0, RZ, RZ, -R5 ;  /* 0x000000ffff007224 */ /* 0x000fe200078e0a05 */
[C---:B------:R-:W-:Y:S02]  /*04d0*/  LOP3.LUT R93, R244.reuse, 0x50, RZ, 0xfc, !PT ;  /* 0x00000050f45d7812 */ /* 0x040fe400078efcff */
[C---:B------:R-:W-:Y:S01]  /*04e0*/  LOP3.LUT R145, R244.reuse, 0x60, RZ, 0xfc, !PT ;  /* 0x00000060f4917812 */ /* 0x040fe200078efcff */
[----:B------:R-:W-:Y:S01]  /*04f0*/  IMAD.MOV.U32 R2, RZ, RZ, R0 ;  /* 0x000000ffff027224 */ /* 0x000fe200078e0000 */
[----:B------:R-:W-:Y:S01]  /*0500*/  LOP3.LUT R100, R244, 0x70, RZ, 0xfc, !PT ;  /* 0x00000070f4647812 */ /* 0x000fe200078efcff */
[----:B------:R-:W-:-:S04]  /*0510*/  IMAD.HI.U32 R0, R3, R7, RZ ;  /* 0x0000000703007227 */ /* 0x000fc800078e00ff */
[----:B------:R-:W-:-:S05]  /*0520*/  IMAD R2, R0, R2, R7 ;  /* 0x0000000200027224 */ /* 0x000fca00078e0207 */
[----:B------:R-:W-:-:S13]  /*0530*/  ISETP.GT.U32.AND P1, PT, R4, R2, PT ;  /* 0x000000020400720c */ /* 0x000fda0003f24070 */
[----:B------:R-:W-:Y:S01]  /*0540*/  @!P1 IMAD.IADD R2, R2, 0x1, -R4 ;  /* 0x0000000102029824 */ /* 0x000fe200078e0a04 */
[----:B------:R-:W-:Y:S02]  /*0550*/  @!P1 IADD3 R0, R0, 0x1, RZ ;  /* 0x0000000100009810 */ /* 0x000fe40007ffe0ff */
[----:B------:R-:W-:Y:S02]  /*0560*/  ISETP.NE.AND P1, PT, R6, RZ, PT ;  /* 0x000000ff0600720c */ /* 0x000fe40003f25270 */
[----:B------:R-:W-:Y:S02]  /*0570*/  ISETP.GE.U32.AND P2, PT, R2, R4, PT ;  /* 0x000000040200720c */ /* 0x000fe40003f46070 */
[----:B------:R-:W-:-:S04]  /*0580*/  LOP3.LUT R2, R8, R6, RZ, 0x3c, !PT ;  /* 0x0000000608027212 */ /* 0x000fc800078e3cff */
[----:B------:R-:W-:Y:S01]  /*0590*/  ISETP.GE.AND P0, PT, R2, RZ, PT ;  /* 0x000000ff0200720c */ /* 0x000fe20003f06270 */
[----:B------:R-:W-:-:S06]  /*05a0*/  IMAD.MOV.U32 R2, RZ, RZ, c[0x0][0x178] ;  /* 0x00005e00ff027624 */ /* 0x000fcc00078e00ff */
[----:B------:R-:W-:-:S04]  /*05b0*/  @P2 IADD3 R0, R0, 0x1, RZ ;  /* 0x0000000100002810 */ /* 0x000fc80007ffe0ff */
[----:B------:R-:W-:Y:S02]  /*05c0*/  MOV R4, R0 ;  /* 0x0000000000047202 */ /* 0x000fe40000000f00 */
[----:B------:R-:W-:-:S03]  /*05d0*/  IADD3 R0, R2, 0xff, RZ ;  /* 0x000000ff02007810 */ /* 0x000fc60007ffe0ff */
[----:B------:R-:W-:Y:S01]  /*05e0*/  @!P0 IMAD.MOV R4, RZ, RZ, -R4 ;  /* 0x000000ffff048224 */ /* 0x000fe200078e0a04 */
[----:B------:R-:W-:Y:S02]  /*05f0*/  @!P1 LOP3.LUT R4, RZ, R6, RZ, 0x33, !PT ;  /* 0x00000006ff049212 */ /* 0x000fe400078e33ff */
[----:B------:R-:W-:-:S03]  /*0600*/  SHF.R.S32.HI R2, RZ, 0x1f, R0 ;  /* 0x0000001fff027819 */ /* 0x000fc60000011400 */
[----:B------:R-:W-:Y:S01]  /*0610*/  IMAD.SHL.U32 R9, R4, 0x8, RZ ;  /* 0x0000000804097824 */ /* 0x000fe200078e00ff */
[----:B------:R-:W-:Y:S01]  /*0620*/  LEA.HI R0, R2, R0, RZ, 0x8 ;  /* 0x0000000002007211 */ /* 0x000fe200078f40ff */
[----:B------:R-:W-:-:S03]  /*0630*/  IMAD.MOV R4, RZ, RZ, -R4 ;  /* 0x000000ffff047224 */ /* 0x000fc600078e0a04 */
[----:B------:R-:W-:Y:S01]  /*0640*/  LEA.HI.SX32 R0, R0, -R9, 0x18 ;  /* 0x8000000900007211 */ /* 0x000fe200078fc2ff */
[----:B------:R-:W-:-:S03]  /*0650*/  IMAD R8, R6, R4, R8 ;  /* 0x0000000406087224 */ /* 0x000fc600078e0208 */
[----:B------:R-:W-:-:S04]  /*0660*/  IMNMX R7, R0, 0x8, PT ;  /* 0x0000000800077817 */ /* 0x000fc80003800200 */
[-C--:B------:R-:W-:Y:S02]  /*0670*/  IABS R0, R7.reuse ;  /* 0x0000000700007213 */ /* 0x080fe40000000000 */
[----:B------:R-:W-:-:S03]  /*0680*/  IABS R6, R7 ;  /* 0x0000000700067213 */ /* 0x000fc60000000000 */
[----:B------:R-:W-:-:S04]  /*0690*/  IMAD.MOV.U32 R5, RZ, RZ, R0 ;  /* 0x000000ffff057224 */ /* 0x000fc800078e0000 */
[----:B------:R-:W1:Y:S08]  /*06a0*/  I2F.RP R2, R5 ;  /* 0x0000000500027306 */ /* 0x000e700000209400 */
[----:B-1----:R-:W1:Y:S02]  /*06b0*/  MUFU.RCP R2, R2 ;  /* 0x0000000200027308 */ /* 0x002e640000001000 */
[----:B-1----:R-:W-:-:S06]  /*06c0*/  IADD3 R2, R2, 0xffffffe, RZ ;  /* 0x0ffffffe02027810 */ /* 0x002fcc0007ffe0ff */
[----:B------:R1:W2:Y:S02]  /*06d0*/  F2I.FTZ.U32.TRUNC.NTZ R3, R2 ;  /* 0x0000000200037305 */ /* 0x0002a4000021f000 */
[----:B-1----:R-:W-:Y:S01]  /*06e0*/  IABS R2, R8 ;  /* 0x0000000800027213 */ /* 0x002fe20000000000 */
[----:B--2---:R-:W-:-:S04]  /*06f0*/  IMAD.MOV R0, RZ, RZ, -R3 ;  /* 0x000000ffff007224 */ /* 0x004fc800078e0a03 */
[----:B------:R-:W-:Y:S02]  /*0700*/  IMAD.MOV.U32 R4, RZ, RZ, R2 ;  /* 0x000000ffff047224 */ /* 0x000fe400078e0002 */
[----:B------:R-:W-:Y:S02]  /*0710*/  IMAD R0, R0, R5, RZ ;  /* 0x0000000500007224 */ /* 0x000fe400078e02ff */
[----:B------:R-:W-:-:S04]  /*0720*/  IMAD.MOV.U32 R2, RZ, RZ, RZ ;  /* 0x000000ffff027224 */ /* 0x000fc800078e00ff */
[----:B------:R-:W-:-:S04]  /*0730*/  IMAD.HI.U32 R3, R3, R0, R2 ;  /* 0x0000000003037227 */ /* 0x000fc800078e0002 */
[----:B------:R-:W-:Y:S01]  /*0740*/  IMAD.MOV R0, RZ, RZ, -R6 ;  /* 0x000000ffff007224 */ /* 0x000fe200078e0a06 */
[----:B------:R-:W-:-:S03]  /*0750*/  LOP3.LUT R6, R34, 0x10, RZ, 0xfc, !PT ;  /* 0x0000001022067812 */ /* 0x000fc600078efcff */
[----:B------:R-:W-:Y:S02]  /*0760*/  IMAD.MOV.U32 R2, RZ, RZ, R0 ;  /* 0x000000ffff027224 */ /* 0x000fe400078e0000 */
[----:B------:R-:W-:Y:S02]  /*0770*/  IMAD.HI.U32 R0, R3, R4, RZ ;  /* 0x0000000403007227 */ /* 0x000fe400078e00ff */
[----:B------:R-:W1:Y:S02]  /*0780*/  I2F.RP R3, R37 ;  /* 0x0000002500037306 */ /* 0x000e640000209400 */
[----:B------:R-:W-:Y:S02]  /*0790*/  IMAD R2, R0, R2, R4 ;  /* 0x0000000200027224 */ /* 0x000fe400078e0204 */
[----:B------:R-:W-:Y:S02]  /*07a0*/  IMAD.SHL.U32 R32, R6, 0x80, RZ ;  /* 0x0000008006207824 */ /* 0x000fe400078e00ff */
[----:B------:R-:W-:Y:S01]  /*07b0*/  IMAD.SHL.U32 R6, R20, 0x80, RZ ;  /* 0x0000008014067824 */ /* 0x000fe200078e00ff */
[----:B------:R-:W-:Y:S01]  /*07c0*/  ISETP.GT.U32.AND P1, PT, R5, R2, PT ;  /* 0x000000020500720c */ /* 0x000fe20003f24070 */
[----:B------:R-:W-:-:S02]  /*07d0*/  IMAD.SHL.U32 R20, R26, 0x80, RZ ;  /* 0x000000801a147824 */ /* 0x000fc400078e00ff */
[----:B------:R-:W-:Y:S02]  /*07e0*/  IMAD.SHL.U32 R26, R36, 0x80, RZ ;  /* 0x00000080241a7824 */ /* 0x000fe400078e00ff */
[----:B------:R-:W-:-:S08]  /*07f0*/  IMAD.SHL.U32 R36, R42, 0x80, RZ ;  /* 0x000000802a247824 */ /* 0x000fd000078e00ff */
[-C--:B------:R-:W-:Y:S02]  /*0800*/  @!P1 IADD3 R2, R2, -R5.reuse, RZ ;  /* 0x8000000502029210 */ /* 0x080fe40007ffe0ff */
[----:B------:R-:W-:Y:S02]  /*0810*/  @!P1 IADD3 R0, R0, 0x1, RZ ;  /* 0x0000000100009810 */ /* 0x000fe40007ffe0ff */
[----:B------:R-:W-:Y:S02]  /*0820*/  ISETP.GE.U32.AND P2, PT, R2, R5, PT ;  /* 0x000000050200720c */ /* 0x000fe40003f46070 */
[----:B-1----:R1:W2:Y:S01]  /*0830*/  MUFU.RCP R2, R3 ;  /* 0x0000000300027308 */ /* 0x0022a20000001000 */
[----:B------:R-:W-:Y:S02]  /*0840*/  ISETP.NE.AND P1, PT, R7, RZ, PT ;  /* 0x000000ff0700720c */ /* 0x000fe40003f25270 */
[----:B------:R-:W-:-:S05]  /*0850*/  LOP3.LUT R5, R34, 0x18, RZ, 0xfc, !PT ;  /* 0x0000001822057812 */ /* 0x000fca00078efcff */
[----:B------:R-:W-:Y:S02]  /*0860*/  IMAD.SHL.U32 R30, R5, 0x80, RZ ;  /* 0x00000080051e7824 */ /* 0x000fe400078e00ff */
[----:B------:R-:W-:Y:S01]  /*0870*/  IMAD.SHL.U32 R5, R21, 0x80, RZ ;  /* 0x0000008015057824 */ /* 0x000fe200078e00ff */
[----:B------:R-:W-:Y:S01]  /*0880*/  @P2 IADD3 R0, R0, 0x1, RZ ;  /* 0x0000000100002810 */ /* 0x000fe20007ffe0ff */
[----:B------:R-:W-:Y:S02]  /*0890*/  IMAD.SHL.U32 R21, R24, 0x80, RZ ;  /* 0x0000008018157824 */ /* 0x000fe400078e00ff */
[----:B------:R-:W-:Y:S01]  /*08a0*/  IMAD.SHL.U32 R24, R29, 0x80, RZ ;  /* 0x000000801d187824 */ /* 0x000fe200078e00ff */
[----:B------:R-:W-:Y:S01]  /*08b0*/  SHF.L.U32 R29, R40, 0x7, RZ ;  /* 0x00000007281d7819 */ /* 0x000fe200000006ff */
[----:B------:R-:W-:Y:S01]  /*08c0*/  IMAD.MOV.U32 R19, RZ, RZ, R0 ;  /* 0x000000ffff137224 */ /* 0x000fe200078e0000 */
[----:B-1----:R-:W-:Y:S02]  /*08d0*/  LOP3.LUT R3, R8, R7, RZ, 0x3c, !PT ;  /* 0x0000000708037212 */ /* 0x002fe400078e3cff */
[----:B--2---:R-:W-:-:S02]  /*08e0*/  IADD3 R2, R2, 0xffffffe, RZ ;  /* 0x0ffffffe02027810 */ /* 0x004fc40007ffe0ff */
[----:B------:R-:W-:Y:S02]  /*08f0*/  ISETP.GE.AND P0, PT, R3, RZ, PT ;  /* 0x000000ff0300720c */ /* 0x000fe40003f06270 */
[----:B------:R1:W2:Y:S11]  /*0900*/  F2I.FTZ.U32.TRUNC.NTZ R3, R2 ;  /* 0x0000000200037305 */ /* 0x0002b6000021f000 */
[----:B------:R-:W-:Y:S01]  /*0910*/  @!P0 IMAD.MOV R19, RZ, RZ, -R19 ;  /* 0x000000ffff138224 */ /* 0x000fe200078e0a13 */
[----:B------:R-:W-:-:S05]  /*0920*/  @!P1 LOP3.LUT R19, RZ, R7, RZ, 0x33, !PT ;  /* 0x00000007ff139212 */ /* 0x000fca00078e33ff */
[----:B------:R-:W-:-:S04]  /*0930*/  IMAD.MOV R0, RZ, RZ, -R19 ;  /* 0x000000ffff007224 */ /* 0x000fc800078e0a13 */
[----:B------:R-:W-:Y:S01]  /*0940*/  IMAD R0, R7, R0, R8 ;  /* 0x0000000007007224 */ /* 0x000fe200078e0208 */
[C---:B------:R-:W-:Y:S02]  /*0950*/  LOP3.LUT R7, R34.reuse, 0x8, RZ, 0xfc, !PT ;  /* 0x0000000822077812 */ /* 0x040fe400078efcff */
[C---:B------:R-:W-:Y:S01]  /*0960*/  LOP3.LUT R8, R34.reuse, 0x68, RZ, 0xfc, !PT ;  /* 0x0000006822087812 */ /* 0x040fe200078efcff */
[----:B-1----:R-:W-:Y:S01]  /*0970*/  IMAD.IADD R2, R9, 0x1, R0 ;  /* 0x0000000109027824 */ /* 0x002fe200078e0200 */
[----:B------:R-:W-:Y:S01]  /*0980*/  LOP3.LUT R9, R34, 0x60, RZ, 0xfc, !PT ;  /* 0x0000006022097812 */ /* 0x000fe200078efcff */
[----:B--2---:R-:W-:Y:S02]  /*0990*/  IMAD.MOV R0, RZ, RZ, -R3 ;  /* 0x000000ffff007224 */ /* 0x004fe400078e0a03 */
[----:B------:R-:W-:Y:S01]  /*09a0*/  IMAD.SHL.U32 R206, R2, 0x100, RZ ;  /* 0x0000010002ce7824 */ /* 0x000fe200078e00ff */
[----:B------:R-:W-:Y:S01]  /*09b0*/  IABS R2, c[0x0][0x17c] ;  /* 0x00005f0000027a13 */ /* 0x000fe20000000000 */
[----:B------:R-:W-:-:S02]  /*09c0*/  IMAD R0, R0, R37, RZ ;  /* 0x0000002500007224 */ /* 0x000fc400078e02ff */
[----:B------:R-:W-:Y:S01]  /*09d0*/  IMAD.SHL.U32 R33, R7, 0x80, RZ ;  /* 0x0000008007217824 */ /* 0x000fe200078e00ff */
[----:B------:R-:W-:Y:S01]  /*09e0*/  LOP3.LUT R39, R206, R34, RZ, 0xfc, !PT ;  /* 0x00000022ce277212 */ /* 0x000fe200078efcff */
[----:B------:R-:W-:Y:S02]  /*09f0*/  IMAD.MOV.U32 R80, RZ, RZ, R2 ;  /* 0x000000ffff507224 */ /* 0x000fe400078e0002 */
[----:B------:R-:W-:Y:S01]  /*0a00*/  IMAD.MOV.U32 R2, RZ, RZ, RZ ;  /* 0x000000ffff027224 */ /* 0x000fe200078e00ff */
[----:B------:R-:W-:Y:S01]  /*0a10*/  IABS R4, R39 ;  /* 0x0000002700047213 */ /* 0x000fe20000000000 */
[----:B------:R-:W1:Y:S01]  /*0a20*/  I2F.RP R17, R80 ;  /* 0x0000005000117306 */ /* 0x000e620000209400 */
[----:B------:R-:W-:Y:S01]  /*0a30*/  IMAD.SHL.U32 R7, R18, 0x80, RZ ;  /* 0x0000008012077824 */ /* 0x000fe200078e00ff */
[----:B------:R-:W-:Y:S01]  /*0a40*/  ISETP.GE.AND P6, PT, R39, RZ, PT ;  /* 0x000000ff2700720c */ /* 0x000fe20003fc6270 */
[----:B------:R-:W-:-:S04]  /*0a50*/  IMAD.HI.U32 R2, R3, R0, R2 ;  /* 0x0000000003027227 */ /* 0x000fc800078e0002 */
[----:B------:R-:W-:Y:S01]  /*0a60*/  IMAD.MOV.U32 R0, RZ, RZ, R4 ;  /* 0x000000ffff007224 */ /* 0x000fe200078e0004 */
[----:B------:R-:W-:Y:S01]  /*0a70*/  LOP3.LUT R4, R34, 0x20, RZ, 0xfc, !PT ;  /* 0x0000002022047812 */ /* 0x000fe200078efcff */
[----:B------:R-:W-:Y:S02]  /*0a80*/  IMAD.SHL.U32 R8, R8, 0x80, RZ ;  /* 0x0000008008087824 */ /* 0x000fe400078e00ff */
[----:B------:R-:W-:-:S04]  /*0a90*/  IMAD.HI.U32 R3, R2, R0, RZ ;  /* 0x0000000002037227 */ /* 0x000fc800078e00ff */
[----:B------:R-:W-:Y:S01]  /*0aa0*/  IMAD.SHL.U32 R28, R4, 0x80, RZ ;  /* 0x00000080041c7824 */ /* 0x000fe200078e00ff */
[----:B-1----:R-:W1:Y:S01]  /*0ab0*/  MUFU.RCP R17, R17 ;  /* 0x0000001100117308 */ /* 0x002e620000001000 */
[----:B------:R-:W-:Y:S01]  /*0ac0*/  IADD3 R3, -R3, RZ, RZ ;  /* 0x000000ff03037210 */ /* 0x000fe20007ffe1ff */
[----:B------:R-:W-:Y:S01]  /*0ad0*/  IMAD.SHL.U32 R18, R27, 0x80, RZ ;  /* 0x000000801b127824 */ /* 0x000fe200078e00ff */
[----:B------:R-:W-:Y:S01]  /*0ae0*/  SHF.L.U32 R4, R22, 0x7, RZ ;  /* 0x0000000716047819 */ /* 0x000fe200000006ff */
[----:B------:R-:W-:Y:S02]  /*0af0*/  IMAD.SHL.U32 R22, R35, 0x80, RZ ;  /* 0x0000008023167824 */ /* 0x000fe400078e00ff */
[----:B------:R-:W-:Y:S01]  /*0b00*/  IMAD R11, R37, R3, R0 ;  /* 0x00000003250b7224 */ /* 0x000fe200078e0200 */
[----:B------:R-:W-:Y:S01]  /*0b10*/  LOP3.LUT R0, R34, 0x30, RZ, 0xfc, !PT ;  /* 0x0000003022007812 */ /* 0x000fe200078efcff */
[----:B------:R-:W-:Y:S01]  /*0b20*/  IMAD.SHL.U32 R27, R38, 0x80, RZ ;  /* 0x00000080261b7824 */ /* 0x000fe200078e00ff */
[----:B------:R-:W-:Y:S01]  /*0b30*/  LOP3.LUT R3, R34, 0x28, RZ, 0xfc, !PT ;  /* 0x0000002822037812 */ /* 0x000fe200078efcff */
[----:B------:R-:W-:Y:S01]  /*0b40*/  IMAD.SHL.U32 R9, R9, 0x80, RZ ;  /* 0x0000008009097824 */ /* 0x000fe200078e00ff */
[----:B------:R-:W-:Y:S01]  /*0b50*/  ISETP.GT.U32.AND P0, PT, R37, R11, PT ;  /* 0x0000000b2500720c */ /* 0x000fe20003f04070 */
[----:B------:R-:W-:Y:S01]  /*0b60*/  IMAD.SHL.U32 R16, R0, 0x80, RZ ;  /* 0x0000008000107824 */ /* 0x000fe200078e00ff */
[----:B------:R-:W-:Y:S01]  /*0b70*/  LOP3.LUT R0, R43, 0x78, R81, 0x78, !PT ;  /* 0x000000782b007812 */ /* 0x000fe200078e7851 */
[----:B------:R-:W-:Y:S01]  /*0b80*/  IMAD.SHL.U32 R25, R3, 0x80, RZ ;  /* 0x0000008003197824 */ /* 0x000fe200078e00ff */
[----:B-1----:R-:W-:Y:S01]  /*0b90*/  IADD3 R17, R17, 0xffffffe, RZ ;  /* 0x0ffffffe11117810 */ /* 0x002fe20007ffe0ff */
[----:B------:R-:W-:Y:S01]  /*0ba0*/  IMAD.SHL.U32 R3, R23, 0x80, RZ ;  /* 0x0000008017037824 */ /* 0x000fe200078e00ff */
[-C--:B------:R-:W-:Y:S01]  /*0bb0*/  LOP3.LUT R63, R5, R0.reuse, RZ, 0xfc, !PT ;  /* 0x00000000053f7212 */ /* 0x080fe200078efcff */
[----:B------:R-:W-:Y:S01]  /*0bc0*/  IMAD.SHL.U32 R23, R31, 0x80, RZ ;  /* 0x000000801f177824 */ /* 0x000fe200078e00ff */
[----:B------:R-:W1:Y:S01]  /*0bd0*/  F2I.FTZ.U32.TRUNC.NTZ R5, R17 ;  /* 0x0000001100057305 */ /* 0x000e62000021f000 */
[-C--:B------:R-:W-:Y:S01]  /*0be0*/  LOP3.LUT R69, R12, R0.reuse, RZ, 0xfc, !PT ;  /* 0x000000000c457212 */ /* 0x080fe200078efcff */
[----:B------:R-:W-:Y:S01]  /*0bf0*/  IMAD.SHL.U32 R31, R41, 0x80, RZ ;  /* 0x00000080291f7824 */ /* 0x000fe200078e00ff */
[-C--:B------:R-:W-:Y:S01]  /*0c00*/  LOP3.LUT R68, R10, R0.reuse, RZ, 0xfc, !PT ;  /* 0x000000000a447212 */ /* 0x080fe200078efcff */
[----:B------:R-:W-:Y:S01]  /*0c10*/  IMAD.SHL.U32 R35, R44, 0x80, RZ ;  /* 0x000000802c237824 */ /* 0x000fe200078e00ff */
[C-C-:B------:R-:W-:Y:S01]  /*0c20*/  LOP3.LUT R12, R206.reuse, 0x8, R34.reuse, 0xfe, !PT ;  /* 0x00000008ce0c7812 */ /* 0x140fe200078efe22 */
[----:B------:R-:W-:Y:S01]  /*0c30*/  IMAD.SHL.U32 R38, R45, 0x80, RZ ;  /* 0x000000802d267824 */ /* 0x000fe200078e00ff */
[----:B------:R-:W-:Y:S01]  /*0c40*/  LOP3.LUT R10, R206, 0x10, R34, 0xfe, !PT ;  /* 0x00000010ce0a7812 */ /* 0x000fe200078efe22 */
[----:B------:R-:W-:Y:S01]  /*0c50*/  @!P0 IMAD.IADD R11, R11, 0x1, -R37 ;  /* 0x000000010b0b8824 */ /* 0x000fe200078e0a25 */
[-C--:B------:R-:W-:Y:S01]  /*0c60*/  LOP3.LUT R64, R6, R0.reuse, RZ, 0xfc, !PT ;  /* 0x0000000006407212 */ /* 0x080fe200078efcff */
[----:B------:R-:W-:Y:S01]  /*0c70*/  IMAD.SHL.U32 R134, R69, 0x2, RZ ;  /* 0x0000000245867824 */ /* 0x000fe200078e00ff */
[----:B------:R-:W-:Y:S01]  /*0c80*/  LOP3.LUT R62, R4, R0, RZ, 0xfc, !PT ;  /* 0x00000000043e7212 */ /* 0x000fe200078efcff */
[----:B------:R-:W-:Y:S01]  /*0c90*/  IMAD.SHL.U32 R133, R68, 0x2, RZ ;  /* 0x0000000244857824 */ /* 0x000fe200078e00ff */
[----:B------:R-:W-:Y:S01]  /*0ca0*/  IABS R6, R12 ;  /* 0x0000000c00067213 */ /* 0x000fe20000000000 */
[----:B------:R-:W-:Y:S01]  /*0cb0*/  IMAD.SHL.U32 R126, R64, 0x2, RZ ;  /* 0x00000002407e7824 */ /* 0x000fe200078e00ff */
[----:B------:R-:W-:Y:S01]  /*0cc0*/  IABS R4, R10 ;  /* 0x0000000a00047213 */ /* 0x000fe20000000000 */
[----:B------:R-:W-:Y:S01]  /*0cd0*/  IMAD.SHL.U32 R124, R63, 0x2, RZ ;  /* 0x000000023f7c7824 */ /* 0x000fe200078e00ff */
[-C--:B------:R-:W-:Y:S01]  /*0ce0*/  LOP3.LUT R61, R3, R0.reuse, RZ, 0xfc, !PT ;  /* 0x00000000033d7212 */ /* 0x080fe200078efcff */
[----:B-1----:R-:W-:Y:S01]  /*0cf0*/  IMAD.MOV R3, RZ, RZ, -R5 ;  /* 0x000000ffff037224 */ /* 0x002fe200078e0a05 */
[----:B------:R-:W-:Y:S01]  /*0d00*/  LOP3.LUT R65, R7, R0, RZ, 0xfc, !PT ;  /* 0x0000000007417212 */ /* 0x000fe200078efcff */
[----:B------:R-:W-:Y:S01]  /*0d10*/  IMAD.HI.U32 R7, R2, R6, RZ ;  /* 0x0000000602077227 */ /* 0x000fe200078e00ff */
[----:B------:R-:W-:-:S02]  /*0d20*/  LOP3.LUT R66, R8, R0, RZ, 0xfc, !PT ;  /* 0x0000000008427212 */ /* 0x000fc400078efcff */
[----:B------:R-:W-:Y:S01]  /*0d30*/  LOP3.LUT R79, R0, R46, RZ, 0xfc, !PT ;  /* 0x0000002e004f7212 */ /* 0x000fe200078efcff */
[----:B------:R-:W-:Y:S01]  /*0d40*/  IMAD.MOV.U32 R8, RZ, RZ, R4 ;  /* 0x000000ffff087224 */ /* 0x000fe200078e0004 */
[-C--:B------:R-:W-:Y:S01]  /*0d50*/  LOP3.LUT R78, R33, R0.reuse, RZ, 0xfc, !PT ;  /* 0x00000000214e7212 */ /* 0x080fe200078efcff */
[----:B------:R-:W-:Y:S01]  /*0d60*/  IMAD.MOV.U32 R4, RZ, RZ, R3 ;  /* 0x000000ffff047224 */ /* 0x000fe200078e0003 */
[-C--:B------:R-:W-:Y:S01]  /*0d70*/  LOP3.LUT R77, R32, R0.reuse, RZ, 0xfc, !PT ;  /* 0x00000000204d7212 */ /* 0x080fe200078efcff */
[----:B------:R-:W-:Y:S01]  /*0d80*/  IMAD.MOV R3, RZ, RZ, -R7 ;  /* 0x000000ffff037224 */ /* 0x000fe200078e0a07 */
[----:B------:R-:W-:Y:S01]  /*0d90*/  LOP3.LUT R76, R30, R0, RZ, 0xfc, !PT ;  /* 0x000000001e4c7212 */ /* 0x000fe200078efcff */
[----:B------:R-:W-:Y:S01]  /*0da0*/  IMAD.HI.U32 R7, R2, R8, RZ ;  /* 0x0000000802077227 */ /* 0x000fe200078e00ff */
[-C--:B------:R-:W-:Y:S02]  /*0db0*/  LOP3.LUT R75, R28, R0.reuse, RZ, 0xfc, !PT ;  /* 0x000000001c4b7212 */ /* 0x080fe400078efcff */
[-C--:B------:R-:W-:Y:S01]  /*0dc0*/  LOP3.LUT R74, R25, R0.reuse, RZ, 0xfc, !PT ;  /* 0x00000000194a7212 */ /* 0x080fe200078efcff */
[----:B------:R-:W-:Y:S01]  /*0dd0*/  IMAD.MOV R7, RZ, RZ, -R7 ;  /* 0x000000ffff077224 */ /* 0x000fe200078e0a07 */
[-C--:B------:R-:W-:Y:S01]  /*0de0*/  LOP3.LUT R73, R16, R0.reuse, RZ, 0xfc, !PT ;  /* 0x0000000010497212 */ /* 0x080fe200078efcff */
[----:B------:R-:W-:Y:S01]  /*0df0*/  IMAD R6, R37, R3, R6 ;  /* 0x0000000325067224 */ /* 0x000fe200078e0206 */
[-C--:B------:R-:W-:Y:S01]  /*0e00*/  LOP3.LUT R72, R15, R0.reuse, RZ, 0xfc, !PT ;  /* 0x000000000f487212 */ /* 0x080fe200078efcff */
[----:B------:R-:W-:Y:S01]  /*0e10*/  IMAD.SHL.U32 R144, R79, 0x2, RZ ;  /* 0x000000024f907824 */ /* 0x000fe200078e00ff */
        /* <DEDUP_REMOVED lines=30> */
[----:B------:R-:W-:Y:S01]  /*1000*/  LOP3.LUT R48, R38, R0, RZ, 0xfc, !PT ;  /* 0x0000000026307212 */ /* 0x000fe200078efcff */
[----:B------:R-:W-:Y:S01]  /*1010*/  IMAD R0, R4, R80, RZ ;  /* 0x0000005004007224 */ /* 0x000fe200078e02ff */
[----:B------:R-:W-:Y:S01]  /*1020*/  MOV R4, RZ ;  /* 0x000000ff00047202 */ /* 0x000fe20000000f00 */
[----:B------:R-:W-:Y:S01]  /*1030*/  IMAD.SHL.U32 R114, R57, 0x2, RZ ;  /* 0x0000000239727824 */ /* 0x000fe200078e00ff */
[----:B------:R-:W-:Y:S01]  /*1040*/  ISETP.GT.U32.AND P1, PT, R37, R6, PT ;  /* 0x000000062500720c */ /* 0x000fe20003f24070 */
[----:B------:R-:W-:Y:S01]  /*1050*/  IMAD.SHL.U32 R113, R56, 0x2, RZ ;  /* 0x0000000238717824 */ /* 0x000fe200078e00ff */
[----:B------:R-:W-:Y:S01]  /*1060*/  LOP3.LUT R3, R206, 0x20, R34, 0xfe, !PT ;  /* 0x00000020ce037812 */ /* 0x000fe200078efe22 */
[----:B------:R-:W-:Y:S01]  /*1070*/  IMAD.HI.U32 R47, R5, R0, R4 ;  /* 0x00000000052f7227 */ /* 0x000fe200078e0004 */
[----:B------:R-:W-:-:S02]  /*1080*/  ISETP.GT.U32.AND P0, PT, R37, R11, PT ;  /* 0x0000000b2500720c */ /* 0x000fc40003f04070 */
[----:B------:R-:W-:Y:S01]  /*1090*/  LOP3.LUT R4, R206, 0x18, R34, 0xfe, !PT ;  /* 0x00000018ce047812 */ /* 0x000fe200078efe22 */
[----:B------:R-:W-:Y:S01]  /*10a0*/  IMAD R0, R37, R7, R8 ;  /* 0x0000000725007224 */ /* 0x000fe200078e0208 */
[----:B------:R-:W-:Y:S01]  /*10b0*/  IABS R7, R3 ;  /* 0x0000000300077213 */ /* 0x000fe20000000000 */
[----:B------:R-:W-:Y:S01]  /*10c0*/  IMAD.SHL.U32 R112, R55, 0x2, RZ ;  /* 0x0000000237707824 */ /* 0x000fe200078e00ff */
[----:B------:R-:W-:Y:S01]  /*10d0*/  LOP3.LUT R8, R81, 0x38, RZ, 0xc0, !PT ;  /* 0x0000003851087812 */ /* 0x000fe200078ec0ff */
[----:B------:R-:W-:Y:S01]  /*10e0*/  IMAD.SHL.U32 R111, R54, 0x2, RZ ;  /* 0x00000002366f7824 */ /* 0x000fe200078e00ff */
[----:B------:R-:W-:Y:S01]  /*10f0*/  ISETP.GT.U32.AND P4, PT, R37, R0, PT ;  /* 0x000000002500720c */ /* 0x000fe20003f84070 */
[----:B------:R-:W-:Y:S01]  /*1100*/  @!P1 IMAD.IADD R6, R6, 0x1, -R37 ;  /* 0x0000000106069824 */ /* 0x000fe200078e0a25 */
[----:B------:R-:W-:Y:S01]  /*1110*/  ISETP.GE.AND P2, PT, R10, RZ, PT ;  /* 0x000000ff0a00720c */ /* 0x000fe20003f46270 */
[----:B------:R-:W-:Y:S01]  /*1120*/  IMAD.HI.U32 R9, R2, R7, RZ ;  /* 0x0000000702097227 */ /* 0x000fe200078e00ff */
[----:B------:R-:W-:-:S02]  /*1130*/  IABS R5, R4 ;  /* 0x0000000400057213 */ /* 0x000fc40000000000 */
[----:B------:R-:W-:Y:S01]  /*1140*/  ISETP.GT.U32.AND P1, PT, R37, R6, PT ;  /* 0x000000062500720c */ /* 0x000fe20003f24070 */
[----:B------:R-:W-:Y:S01]  /*1150*/  IMAD R82, R19, 0x40, R8 ;  /* 0x0000004013527824 */ /* 0x000fe200078e0208 */
[----:B------:R-:W-:Y:S01]  /*1160*/  ISETP.GE.AND P3, PT, R4, RZ, PT ;  /* 0x000000ff0400720c */ /* 0x000fe20003f66270 */
[----:B------:R-:W-:Y:S01]  /*1170*/  IMAD.MOV R9, RZ, RZ, -R9 ;  /* 0x000000ffff097224 */ /* 0x000fe200078e0a09 */
[----:B------:R-:W-:Y:S01]  /*1180*/  ISETP.GE.AND P5, PT, R12, RZ, PT ;  /* 0x000000ff0c00720c */ /* 0x000fe20003fa6270 */
[----:B------:R-:W-:Y:S01]  /*1190*/  IMAD.HI.U32 R8, R2, R5, RZ ;  /* 0x0000000502087227 */ /* 0x000fe200078e00ff */
[C-C-:B------:R-:W-:Y:S01]  /*11a0*/  LOP3.LUT R19, R206.reuse, 0x48, R34.reuse, 0xfe, !PT ;  /* 0x00000048ce137812 */ /* 0x140fe200078efe22 */
[----:B------:R1:W-:Y:S01]  /*11b0*/  STL [R1+0x12c], R82 ;  /* 0x00012c5201007387 */ /* 0x0003e20000100800 */
[--C-:B------:R-:W-:Y:S01]  /*11c0*/  LOP3.LUT R13, R206, 0x40, R34.reuse, 0xfe, !PT ;  /* 0x00000040ce0d7812 */ /* 0x100fe200078efe22 */
[--C-:B------:R-:W-:Y:S01]  /*11d0*/  @!P4 IMAD.IADD R0, R0, 0x1, -R37.reuse ;  /* 0x000000010000c824 */ /* 0x100fe200078e0a25 */
[C---:B------:R-:W-:Y:S01]  /*11e0*/  LOP3.LUT R18, R206.reuse, 0x58, R34, 0xfe, !PT ;  /* 0x00000058ce127812 */ /* 0x040fe200078efe22 */
[----:B------:R-:W-:Y:S01]  /*11f0*/  @!P0 IMAD.IADD R11, R11, 0x1, -R37 ;  /* 0x000000010b0b8824 */ /* 0x000fe200078e0a25 */
[----:B------:R-:W-:Y:S01]  /*1200*/  ISETP.GE.AND P0, PT, R3, RZ, PT ;  /* 0x000000ff0300720c */ /* 0x000fe20003f06270 */
[C---:B------:R-:W-:Y:S01]  /*1210*/  IMAD R3, R37.reuse, R9, R7 ;  /* 0x0000000925037224 */ /* 0x040fe200078e0207 */
[C---:B------:R-:W-:Y:S01]  /*1220*/  ISETP.GT.U32.AND P4, PT, R37.reuse, R0, PT ;  /* 0x000000002500720c */ /* 0x040fe20003f84070 */
[----:B------:R-:W-:Y:S01]  /*1230*/  IMAD.MOV R8, RZ, RZ, -R8 ;  /* 0x000000ffff087224 */ /* 0x000fe200078e0a08 */
[--C-:B------:R-:W-:Y:S01]  /*1240*/  LOP3.LUT R7, R206, 0x28, R34.reuse, 0xfe, !PT ;  /* 0x00000028ce077812 */ /* 0x100fe200078efe22 */
[----:B------:R-:W-:Y:S01]  /*1250*/  @!P1 IMAD.IADD R6, R6, 0x1, -R37 ;  /* 0x0000000106069824 */ /* 0x000fe200078e0a25 */
[C-C-:B------:R-:W-:Y:S01]  /*1260*/  LOP3.LUT R17, R206.reuse, 0x50, R34.reuse, 0xfe, !PT ;  /* 0x00000050ce117812 */ /* 0x140fe200078efe22 */
[C---:B------:R-:W-:Y:S01]  /*1270*/  IMAD R4, R37.reuse, R8, R5 ;  /* 0x0000000825047224 */ /* 0x040fe200078e0205 */
[C-C-:B------:R-:W-:Y:S01]  /*1280*/  LOP3.LUT R8, R206.reuse, 0x38, R34.reuse, 0xfe, !PT ;  /* 0x00000038ce087812 */ /* 0x140fe200078efe22 */
[----:B------:R-:W-:Y:S01]  /*1290*/  IMAD.MOV.U32 R38, RZ, RZ, R11 ;  /* 0x000000ffff267224 */ /* 0x000fe200078e000b */
[----:B------:R-:W-:Y:S01]  /*12a0*/  LOP3.LUT R5, R206, 0x30, R34, 0xfe, !PT ;  /* 0x00000030ce057812 */ /* 0x000fe200078efe22 */
[----:B------:R-:W-:Y:S01]  /*12b0*/  IMAD.SHL.U32 R109, R52, 0x2, RZ ;  /* 0x00000002346d7824 */ /* 0x000fe200078e00ff */
[----:B------:R-:W-:Y:S01]  /*12c0*/  ISETP.GT.U32.AND P1, PT, R37, R4, PT ;  /* 0x000000042500720c */ /* 0x000fe20003f24070 */
[----:B------:R-:W-:Y:S01]  /*12d0*/  @!P6 IMAD.MOV R38, RZ, RZ, -R38 ;  /* 0x000000ffff26e224 */ /* 0x000fe200078e0a26 */
[----:B------:R-:W-:Y:S01]  /*12e0*/  MOV R46, R6 ;  /* 0x00000006002e7202 */ /* 0x000fe20000000f00 */
[--C-:B------:R-:W-:Y:S01]  /*12f0*/  @!P4 IMAD.IADD R0, R0, 0x1, -R37.reuse ;  /* 0x000000010000c824 */ /* 0x100fe200078e0a25 */
[----:B------:R-:W-:Y:S01]  /*1300*/  IABS R6, R8 ;  /* 0x0000000800067213 */ /* 0x000fe20000000000 */
[----:B------:R-:W-:Y:S01]  /*1310*/  IMAD.SHL.U32 R108, R51, 0x2, RZ ;  /* 0x00000002336c7824 */ /* 0x000fe200078e00ff */
[----:B------:R-:W-:Y:S01]  /*1320*/  IABS R10, R5 ;  /* 0x00000005000a7213 */ /* 0x000fe20000000000 */
[----:B------:R-:W-:Y:S01]  /*1330*/  IMAD.MOV.U32 R36, RZ, RZ, R0 ;  /* 0x000000ffff247224 */ /* 0x000fe200078e0000 */
[----:B------:R-:W-:Y:S01]  /*1340*/  ISETP.GE.AND P6, PT, R7, RZ, PT ;  /* 0x000000ff0700720c */ /* 0x000fe20003fc6270 */
[----:B------:R-:W-:Y:S01]  /*1350*/  IMAD.MOV.U32 R11, RZ, RZ, R6 ;  /* 0x000000ffff0b7224 */ /* 0x000fe200078e0006 */
[----:B------:R-:W-:Y:S01]  /*1360*/  IABS R7, R7 ;  /* 0x0000000700077213 */ /* 0x000fe20000000000 */
[----:B------:R-:W-:Y:S01]  /*1370*/  @!P2 IMAD.MOV R36, RZ, RZ, -R36 ;  /* 0x000000ffff24a224 */ /* 0x000fe200078e0a24 */
[----:B------:R-:W-:Y:S01]  /*1380*/  ISETP.GT.U32.AND P2, PT, R37, R3, PT ;  /* 0x000000032500720c */ /* 0x000fe20003f44070 */
[----:B------:R-:W-:Y:S01]  /*1390*/  @!P5 IMAD.MOV R46, RZ, RZ, -R46 ;  /* 0x000000ffff2ed224 */ /* 0x000fe200078e0a2e */
[----:B------:R-:W-:Y:S01]  /*13a0*/  ISETP.GE.AND P5, PT, R5, RZ, PT ;  /* 0x000000ff0500720c */ /* 0x000fe20003fa6270 */
[----:B------:R-:W-:Y:S01]  /*13b0*/  IMAD.HI.U32 R6, R2, R10, RZ ;  /* 0x0000000a02067227 */ /* 0x000fe200078e00ff */
[----:B------:R-:W-:Y:S01]  /*13c0*/  ISETP.GE.AND P4, PT, R8, RZ, PT ;  /* 0x000000ff0800720c */ /* 0x000fe20003f86270 */
[----:B------:R-:W-:Y:S01]  /*13d0*/  STL [R1+0xb4], R144 ;  /* 0x0000b49001007387 */ /* 0x000fe20000100800 */
[----:B------:R-:W-:Y:S01]  /*13e0*/  IABS R8, R13 ;  /* 0x0000000d00087213 */ /* 0x000fe20000000000 */
[----:B------:R-:W-:Y:S01]  /*13f0*/  @!P1 IMAD.IADD R4, R4, 0x1, -R37 ;  /* 0x0000000104049824 */ /* 0x000fe200078e0a25 */
[----:B------:R-:W-:Y:S01]  /*1400*/  IADD3 R6, -R6, RZ, RZ ;  /* 0x000000ff06067210 */ /* 0x000fe20007ffe1ff */
[----:B------:R-:W-:Y:S01]  /*1410*/  IMAD.MOV.U32 R5, RZ, RZ, R7 ;  /* 0x000000ffff057224 */ /* 0x000fe200078e0007 */
[----:B------:R-:W-:Y:S01]  /*1420*/  IABS R12, R18 ;  /* 0x00000012000c7213 */ /* 0x000fe20000000000 */
[----:B------:R-:W-:Y:S01]  /*1430*/  IMAD.HI.U32 R9, R2, R11, RZ ;  /* 0x0000000b02097227 */ /* 0x000fe200078e00ff */
[----:B------:R-:W-:Y:S01]  /*1440*/  ISETP.GT.U32.AND P1, PT, R37, R4, PT ;  /* 0x000000042500720c */ /* 0x000fe20003f24070 */
[----:B------:R-:W-:Y:S01]  /*1450*/  STL [R1+0xb0], R143 ;  /* 0x0000b08f01007387 */ /* 0x000fe20000100800 */
[C-C-:B------:R-:W-:Y:S01]  /*1460*/  LOP3.LUT R14, R206.reuse, 0x60, R34.reuse, 0xfe, !PT ;  /* 0x00000060ce0e7812 */ /* 0x140fe200078efe22 */
[----:B------:R-:W-:Y:S01]  /*1470*/  @!P2 IMAD.IADD R3, R3, 0x1, -R37 ;  /* 0x000000010303a824 */ /* 0x000fe200078e0a25 */
[--C-:B------:R-:W-:Y:S01]  /*1480*/  LOP3.LUT R15, R206, 0x68, R34.reuse, 0xfe, !PT ;  /* 0x00000068ce0f7812 */ /* 0x100fe200078efe22 */
[----:B------:R-:W-:Y:S01]  /*1490*/  IMAD.HI.U32 R7, R2, R5, RZ ;  /* 0x0000000502077227 */ /* 0x000fe200078e00ff */
[C---:B------:R-:W-:Y:S01]  /*14a0*/  LOP3.LUT R16, R206.reuse, 0x70, R34, 0xfe, !PT ;  /* 0x00000070ce107812 */ /* 0x040fe200078efe22 */
[----:B------:R-:W-:Y:S01]  /*14b0*/  STL [R1+0xac], R142 ;  /* 0x0000ac8e01007387 */ /* 0x000fe20000100800 */
[C---:B------:R-:W-:Y:S01]  /*14c0*/  ISETP.GT.U32.AND P2, PT, R37.reuse, R3, PT ;  /* 0x000000032500720c */ /* 0x040fe20003f44070 */
[----:B------:R-:W-:Y:S01]  /*14d0*/  IMAD.MOV R0, RZ, RZ, -R7 ;  /* 0x000000ffff007224 */ /* 0x000fe200078e0a07 */
[----:B------:R-:W-:Y:S01]  /*14e0*/  IABS R7, R19 ;  /* 0x0000001300077213 */ /* 0x000fe20000000000 */
[C---:B------:R-:W-:Y:S01]  /*14f0*/  IMAD R10, R37.reuse, R6, R10 ;  /* 0x00000006250a7224 */ /* 0x040fe200078e020a */
[----:B------:R-:W-:Y:S01]  /*1500*/  IABS R6, R17 ;  /* 0x0000001100067213 */ /* 0x000fe20000000000 */
[----:B------:R-:W-:Y:S01]  /*1510*/  IMAD R0, R37, R0, R5 ;  /* 0x0000000025007224 */ /* 0x000fe200078e0205 */
[--C-:B------:R-:W-:Y:S01]  /*1520*/  LOP3.LUT R28, R206, 0xc8, R34.reuse, 0xfe, !PT ;  /* 0x000000c8ce1c7812 */ /* 0x100fe200078efe22 */
[----:B------:R-:W-:Y:S01]  /*1530*/  IMAD.HI.U32 R5, R2, R7, RZ ;  /* 0x0000000702057227 */ /* 0x000fe200078e00ff */
[C-C-:B------:R-:W-:Y:S01]  /*1540*/  LOP3.LUT R27, R206.reuse, 0xd0, R34.reuse, 0xfe, !PT ;  /* 0x000000d0ce1b7812 */ /* 0x140fe200078efe22 */
[----:B------:R-:W-:Y:S01]  /*1550*/  STL [R1+0xa8], R141 ;  /* 0x0000a88d01007387 */ /* 0x000fe20000100800 */
[C-C-:B------:R-:W-:Y:S01]  /*1560*/  LOP3.LUT R26, R206.reuse, 0xd8, R34.reuse, 0xfe, !PT ;  /* 0x000000d8ce1a7812 */ /* 0x140fe200078efe22 */
[----:B------:R-:W-:Y:S01]  /*1570*/  IMAD.MOV R9, RZ, RZ, -R9 ;  /* 0x000000ffff097224 */ /* 0x000fe200078e0a09 */
[--C-:B------:R-:W-:Y:S01]  /*1580*/  LOP3.LUT R20, R206, 0xc0, R34.reuse, 0xfe, !PT ;  /* 0x000000c0ce147812 */ /* 0x100fe200078efe22 */
[--C-:B------:R-:W-:Y:S01]  /*1590*/  @!P2 IMAD.IADD R3, R3, 0x1, -R37.reuse ;  /* 0x000000010303a824 */ /* 0x100fe200078e0a25 */
[C---:B------:R-:W-:Y:S01]  /*15a0*/  ISETP.GT.U32.AND P2, PT, R37.reuse, R10, PT ;  /* 0x0000000a2500720c */ /* 0x040fe20003f44070 */
[----:B------:R-:W-:Y:S01]  /*15b0*/  @!P1 IMAD.IADD R4, R4, 0x1, -R37 ;  /* 0x0000000104049824 */ /* 0x000fe200078e0a25 */
[C---:B------:R-:W-:Y:S01]  /*15c0*/  ISETP.GT.U32.AND P1, PT, R37.reuse, R0, PT ;  /* 0x000000002500720c */ /* 0x040fe20003f24070 */
[----:B------:R-:W-:Y:S01]  /*15d0*/  IMAD.MOV R5, RZ, RZ, -R5 ;  /* 0x000000ffff057224 */ /* 0x000fe200078e0a05 */
[C-C-:B------:R-:W-:Y:S01]  /*15e0*/  LOP3.LUT R25, R206.reuse, 0xe0, R34.reuse, 0xfe, !PT ;  /* 0x000000e0ce197812 */ /* 0x140fe200078efe22 */
[----:B------:R-:W-:Y:S01]  /*15f0*/  IMAD R9, R37, R9, R11 ;  /* 0x0000000925097224 */ /* 0x000fe200078e020b */
[----:B------:R-:W-:Y:S01]  /*1600*/  LOP3.LUT R22, R206, 0xe8, R34, 0xfe, !PT ;  /* 0x000000e8ce167812 */ /* 0x000fe200078efe22 */
[----:B------:R-:W-:Y:S01]  /*1610*/  IMAD.MOV.U32 R35, RZ, RZ, R4 ;  /* 0x000000ffff237224 */ /* 0x000fe200078e0004 */
[----:B------:R-:W-:Y:S01]  /*1620*/  SHF.L.U32 R136, R71, 0x1, RZ ;  /* 0x0000000147887819 */ /* 0x000fe200000006ff */
[----:B------:R-:W-:Y:S01]  /*1630*/  IMAD.HI.U32 R11, R2, R8, RZ ;  /* 0x00000008020b7227 */ /* 0x000fe200078e00ff */
[----:B------:R-:W-:Y:S01]  /*1640*/  SHF.L.U32 R122, R62, 0x1, RZ ;  /* 0x000000013e7a7819 */ /* 0x000fe200000006ff */
[----:B------:R-:W-:Y:S01]  /*1650*/  STL [R1+0xa4], R140 ;  /* 0x0000a48c01007387 */ /* 0x000fe20000100800 */
[----:B------:R-:W-:Y:S01]  /*1660*/  SHF.L.U32 R110, R53, 0x1, RZ ;  /* 0x00000001356e7819 */ /* 0x000fe200000006ff */
[----:B------:R-:W-:-:S02]  /*1670*/  IMAD R7, R37, R5, R7 ;  /* 0x0000000525077224 */ /* 0x000fc400078e0207 */
[----:B------:R-:W-:Y:S01]  /*1680*/  @!P3 IMAD.MOV R35, RZ, RZ, -R35 ;  /* 0x000000ffff23b224 */ /* 0x000fe200078e0a23 */
[C---:B------:R-:W-:Y:S01]  /*1690*/  ISETP.GT.U32.AND P3, PT, R37.reuse, R9, PT ;  /* 0x000000092500720c */ /* 0x040fe20003f64070 */
[----:B------:R-:W-:Y:S01]  /*16a0*/  IMAD.MOV R11, RZ, RZ, -R11 ;  /* 0x000000ffff0b7224 */ /* 0x000fe200078e0a0b */
[----:B------:R-:W-:Y:S01]  /*16b0*/  STL [R1+0xa0], R139 ;  /* 0x0000a08b01007387 */ /* 0x000fe20000100800 */
[----:B------:R-:W-:Y:S01]  /*16c0*/  @!P2 IMAD.IADD R10, R10, 0x1, -R37 ;  /* 0x000000010a0aa824 */ /* 0x000fe200078e0a25 */
[C---:B------:R-:W-:Y:S01]  /*16d0*/  ISETP.GT.U32.AND P2, PT, R37.reuse, R7, PT ;  /* 0x000000072500720c */ /* 0x040fe20003f44070 */
[----:B------:R-:W-:Y:S01]  /*16e0*/  IMAD R8, R37, R11, R8 ;  /* 0x0000000b25087224 */ /* 0x000fe200078e0208 */
[----:B------:R-:W-:Y:S01]  /*16f0*/  STL [R1+0x9c], R138 ;  /* 0x00009c8a01007387 */ /* 0x000fe20000100800 */
[----:B------:R-:W-:Y:S02]  /*1700*/  IMAD.MOV.U32 R45, RZ, RZ, R3 ;  /* 0x000000ffff2d7224 */ /* 0x000fe400078e0003 */
[----:B------:R-:W-:Y:S01]  /*1710*/  IMAD.MOV.U32 R5, RZ, RZ, R12 ;  /* 0x000000ffff057224 */ /* 0x000fe200078e000c */
[----:B------:R-:W-:Y:S01]  /*1720*/  STL [R1+0x98], R137 ;  /* 0x0000988901007387 */ /* 0x000fe20000100800 */
[----:B------:R-:W-:-:S02]  /*1730*/  @!P1 IMAD.IADD R0, R0, 0x1, -R37 ;  /* 0x0000000100009824 */ /* 0x000fc400078e0a25 */
[C---:B------:R-:W-:Y:S01]  /*1740*/  IMAD.HI.U32 R11, R2.reuse, R6, RZ ;  /* 0x00000006020b7227 */ /* 0x040fe200078e00ff */
[----:B------:R-:W-:Y:S02]  /*1750*/  STL [R1+0x94], R136 ;  /* 0x0000948801007387 */ /* 0x000fe40000100800 */
[C---:B------:R-:W-:Y:S01]  /*1760*/  ISETP.GT.U32.AND P1, PT, R37.reuse, R0, PT ;  /* 0x000000002500720c */ /* 0x040fe20003f24070 */
[----:B------:R-:W-:Y:S01]  /*1770*/  @!P0 IMAD.MOV R45, RZ, RZ, -R45 ;  /* 0x000000ffff2d8224 */ /* 0x000fe200078e0a2d */
[----:B------:R-:W-:Y:S01]  /*1780*/  ISETP.GT.U32.AND P0, PT, R37, R8, PT ;  /* 0x000000082500720c */ /* 0x000fe20003f04070 */
[C---:B------:R-:W-:Y:S01]  /*1790*/  IMAD.HI.U32 R4, R2.reuse, R5, RZ ;  /* 0x0000000502047227 */ /* 0x040fe200078e00ff */
[----:B------:R-:W-:Y:S01]  /*17a0*/  IADD3 R11, -R11, RZ, RZ ;  /* 0x000000ff0b0b7210 */ /* 0x000fe20007ffe1ff */
[----:B------:R-:W-:Y:S01]  /*17b0*/  STL [R1+0x90], R135 ;  /* 0x0000908701007387 */ /* 0x000fe20000100800 */
[----:B------:R-:W-:Y:S01]  /*17c0*/  @!P2 IADD3 R7, R7, -R37, RZ ;  /* 0x800000250707a210 */ /* 0x000fe20007ffe0ff */
[----:B------:R-:W-:Y:S01]  /*17d0*/  IMAD.MOV R3, RZ, RZ, -R4 ;  /* 0x000000ffff037224 */ /* 0x000fe200078e0a04 */
[----:B------:R-:W-:Y:S01]  /*17e0*/  IABS R4, R14 ;  /* 0x0000000e00047213 */ /* 0x000fe20000000000 */
[--C-:B------:R-:W-:Y:S01]  /*17f0*/  @!P3 IMAD.IADD R9, R9, 0x1, -R37.reuse ;  /* 0x000000010909b824 */ /* 0x100fe200078e0a25 */
[C---:B------:R-:W-:Y:S01]  /*1800*/  ISETP.GT.U32.AND P3, PT, R37.reuse, R10, PT ;  /* 0x0000000a2500720c */ /* 0x040fe20003f64070 */
[C---:B------:R-:W-:Y:S01]  /*1810*/  IMAD R6, R37.reuse, R11, R6 ;  /* 0x0000000b25067224 */ /* 0x040fe200078e0206 */
[C---:B------:R-:W-:Y:S01]  /*1820*/  ISETP.GT.U32.AND P2, PT, R37.reuse, R7, PT ;  /* 0x000000072500720c */ /* 0x040fe20003f44070 */
[----:B------:R-:W-:Y:S01]  /*1830*/  IMAD.HI.U32 R11, R2, R4, RZ ;  /* 0x00000004020b7227 */ /* 0x000fe200078e00ff */
[----:B------:R-:W-:Y:S03]  /*1840*/  STL [R1+0x8c], R134 ;  /* 0x00008c8601007387 */ /* 0x000fe60000100800 */
[----:B------:R-:W-:Y:S01]  /*1850*/  @!P0 IMAD.IADD R8, R8, 0x1, -R37 ;  /* 0x0000000108088824 */ /* 0x000fe200078e0a25 */
[----:B------:R-:W-:Y:S01]  /*1860*/  ISETP.GT.U32.AND P0, PT, R37, R9, PT ;  /* 0x000000092500720c */ /* 0x000fe20003f04070 */
[----:B------:R-:W-:Y:S01]  /*1870*/  IMAD.MOV R11, RZ, RZ, -R11 ;  /* 0x000000ffff0b7224 */ /* 0x000fe200078e0a0b */
[----:B------:R-:W-:Y:S01]  /*1880*/  STL [R1+0x88], R133 ;  /* 0x0000888501007387 */ /* 0x000fe20000100800 */
[--C-:B------:R-:W-:Y:S01]  /*1890*/  @!P1 IMAD.IADD R0, R0, 0x1, -R37.reuse ;  /* 0x0000000100009824 */ /* 0x100fe200078e0a25 */
[----:B------:R-:W-:Y:S01]  /*18a0*/  ISETP.GE.AND P1, PT, R13, RZ, PT ;  /* 0x000000ff0d00720c */ /* 0x000fe20003f26270 */
[--C-:B------:R-:W-:Y:S01]  /*18b0*/  @!P3 IMAD.IADD R10, R10, 0x1, -R37.reuse ;  /* 0x000000010a0ab824 */ /* 0x100fe200078e0a25 */
[C---:B------:R-:W-:Y:S01]  /*18c0*/  ISETP.GT.U32.AND P3, PT, R37.reuse, R6, PT ;  /* 0x000000062500720c */ /* 0x040fe20003f64070 */
[----:B------:R-:W-:Y:S01]  /*18d0*/  IMAD R4, R37, R11, R4 ;  /* 0x0000000b25047224 */ /* 0x000fe200078e0204 */
[----:B------:R-:W-:Y:S01]  /*18e0*/  STL [R1+0x84], R132 ;  /* 0x0000848401007387 */ /* 0x000fe20000100800 */
[----:B------:R-:W-:Y:S01]  /*18f0*/  IMAD.MOV.U32 R33, RZ, RZ, R0 ;  /* 0x000000ffff217224 */ /* 0x000fe200078e0000 */
[----:B------:R-:W-:Y:S01]  /*1900*/  IABS R0, R16 ;  /* 0x0000001000007213 */ /* 0x000fe20000000000 */
[----:B------:R-:W-:Y:S01]  /*1910*/  @!P2 IMAD.IADD R7, R7, 0x1, -R37 ;  /* 0x000000010707a824 */ /* 0x000fe200078e0a25 */
[C---:B------:R-:W-:Y:S01]  /*1920*/  ISETP.GT.U32.AND P2, PT, R37.reuse, R4, PT ;  /* 0x000000042500720c */ /* 0x040fe20003f44070 */
[C---:B------:R-:W-:Y:S01]  /*1930*/  IMAD R5, R37.reuse, R3, R5 ;  /* 0x0000000325057224 */ /* 0x040fe200078e0205 */
[----:B------:R-:W-:Y:S01]  /*1940*/  IABS R3, R15 ;  /* 0x0000000f00037213 */ /* 0x000fe20000000000 */
[----:B------:R-:W-:Y:S01]  /*1950*/  @!P6 IMAD.MOV R33, RZ, RZ, -R33 ;  /* 0x000000ffff21e224 */ /* 0x000fe200078e0a21 */
[----:B------:R-:W-:Y:S01]  /*1960*/  ISETP.GT.U32.AND P6, PT, R37, R8, PT ;  /* 0x000000082500720c */ /* 0x000fe20003fc4070 */
[--C-:B------:R-:W-:Y:S01]  /*1970*/  @!P0 IMAD.IADD R9, R9, 0x1, -R37.reuse ;  /* 0x0000000109098824 */ /* 0x100fe200078e0a25 */
[----:B------:R-:W-:Y:S01]  /*1980*/  ISETP.GT.U32.AND P0, PT, R37, R5, PT ;  /* 0x000000052500720c */ /* 0x000fe20003f04070 */
[--C-:B------:R-:W-:Y:S01]  /*1990*/  @!P3 IMAD.IADD R6, R6, 0x1, -R37.reuse ;  /* 0x000000010606b824 */ /* 0x100fe200078e0a25 */
[----:B------:R-:W-:Y:S01]  /*19a0*/  ISETP.GE.AND P3, PT, R17, RZ, PT ;  /* 0x000000ff1100720c */ /* 0x000fe20003f66270 */
[----:B------:R-:W-:Y:S01]  /*19b0*/  IMAD.HI.U32 R13, R2, R3, RZ ;  /* 0x00000003020d7227 */ /* 0x000fe200078e00ff */
[--C-:B------:R-:W-:Y:S01]  /*19c0*/  LOP3.LUT R17, R206, 0xb8, R34.reuse, 0xfe, !PT ;  /* 0x000000b8ce117812 */ /* 0x100fe200078efe22 */
[----:B------:R2:W-:Y:S02]  /*19d0*/  STL [R1+0x80], R130 ;  /* 0x0000808201007387 */ /* 0x0005e40000100800 */
[----:B------:R-:W-:Y:S01]  /*19e0*/  @!P2 IMAD.IADD R4, R4, 0x1, -R37 ;  /* 0x000000010404a824 */ /* 0x000fe200078e0a25 */
[----:B------:R-:W-:Y:S01]  /*19f0*/  ISETP.GT.U32.AND P2, PT, R37, R6, PT ;  /* 0x000000062500720c */ /* 0x000fe20003f44070 */
[----:B------:R-:W-:Y:S01]  /*1a00*/  IMAD.MOV R11, RZ, RZ, -R13 ;  /* 0x000000ffff0b7224 */ /* 0x000fe200078e0a0d */
[----:B------:R3:W-:Y:S01]  /*1a10*/  STL [R1+0x7c], R128 ;  /* 0x00007c8001007387 */ /* 0x0007e20000100800 */
[----:B------:R-:W-:Y:S01]  /*1a20*/  @!P6 IMAD.IADD R8, R8, 0x1, -R37 ;  /* 0x000000010808e824 */ /* 0x000fe200078e0a25 */
[----:B------:R-:W-:Y:S01]  /*1a30*/  ISETP.GE.AND P6, PT, R19, RZ, PT ;  /* 0x000000ff1300720c */ /* 0x000fe20003fc6270 */
[----:B------:R-:W-:Y:S01]  /*1a40*/  IMAD.HI.U32 R12, R2, R0, RZ ;  /* 0x00000000020c7227 */ /* 0x000fe200078e00ff */
[----:B------:R-:W-:Y:S01]  /*1a50*/  @!P0 IADD3 R5, R5, -R37, RZ ;  /* 0x8000002505058210 */ /* 0x000fe20007ffe0ff */
[----:B------:R4:W-:Y:S01]  /*1a60*/  STL [R1+0x78], R126 ;  /* 0x0000787e01007387 */ /* 0x0009e20000100800 */
[----:B------:R-:W-:Y:S01]  /*1a70*/  ISETP.GE.AND P0, PT, R18, RZ, PT ;  /* 0x000000ff1200720c */ /* 0x000fe20003f06270 */
[----:B------:R-:W-:Y:S01]  /*1a80*/  IMAD.MOV.U32 R31, RZ, RZ, R9 ;  /* 0x000000ffff1f7224 */ /* 0x000fe200078e0009 */
[C-C-:B------:R-:W-:Y:S01]  /*1a90*/  LOP3.LUT R19, R206.reuse, 0xf0, R34.reuse, 0xfe, !PT ;  /* 0x000000f0ce137812 */ /* 0x140fe200078efe22 */
[C---:B------:R-:W-:Y:S01]  /*1aa0*/  IMAD R3, R37.reuse, R11, R3 ;  /* 0x0000000b25037224 */ /* 0x040fe200078e0203 */
[C---:B------:R-:W-:Y:S01]  /*1ab0*/  LOP3.LUT R11, R206.reuse, 0x78, R34, 0xfe, !PT ;  /* 0x00000078ce0b7812 */ /* 0x040fe200078efe22 */
[----:B------:R-:W-:Y:S01]  /*1ac0*/  IMAD.MOV.U32 R32, RZ, RZ, R10 ;  /* 0x000000ffff207224 */ /* 0x000fe200078e000a */
[----:B------:R5:W-:Y:S01]  /*1ad0*/  STL [R1+0x74], R124 ;  /* 0x0000747c01007387 */ /* 0x000be20000100800 */
[----:B------:R-:W-:Y:S01]  /*1ae0*/  IMAD.MOV R12, RZ, RZ, -R12 ;  /* 0x000000ffff0c7224 */ /* 0x000fe200078e0a0c */
[----:B------:R-:W-:Y:S01]  /*1af0*/  IABS R10, R11 ;  /* 0x0000000b000a7213 */ /* 0x000fe20000000000 */
[----:B------:R-:W-:Y:S01]  /*1b00*/  IMAD.MOV.U32 R30, RZ, RZ, R8 ;  /* 0x000000ffff1e7224 */ /* 0x000fe200078e0008 */
[----:B------:R1:W-:Y:S01]  /*1b10*/  STL [R1+0x70], R122 ;  /* 0x0000707a01007387 */ /* 0x0003e20000100800 */
[----:B------:R-:W-:Y:S01]  /*1b20*/  @!P4 IMAD.MOV R31, RZ, RZ, -R31 ;  /* 0x000000ffff1fc224 */ /* 0x000fe200078e0a1f */
[C---:B------:R-:W-:Y:S01]  /*1b30*/  ISETP.GT.U32.AND P4, PT, R37.reuse, R5, PT ;  /* 0x000000052500720c */ /* 0x040fe20003f84070 */
[----:B------:R-:W-:Y:S01]  /*1b40*/  @!P5 IMAD.MOV R32, RZ, RZ, -R32 ;  /* 0x000000ffff20d224 */ /* 0x000fe200078e0a20 */
[C---:B------:R-:W-:Y:S01]  /*1b50*/  ISETP.GT.U32.AND P5, PT, R37.reuse, R4, PT ;  /* 0x000000042500720c */ /* 0x040fe20003fa4070 */
[C---:B------:R-:W-:Y:S01]  /*1b60*/  IMAD R0, R37.reuse, R12, R0 ;  /* 0x0000000c25007224 */ /* 0x040fe200078e0200 */
[----:B------:R-:W-:Y:S01]  /*1b70*/  LOP3.LUT R12, R206, 0x80, R34, 0xfe, !PT ;  /* 0x00000080ce0c7812 */ /* 0x000fe200078efe22 */
[----:B------:R-:W-:Y:S01]  /*1b80*/  @!P1 IMAD.MOV R30, RZ, RZ, -R30 ;  /* 0x000000ffff1e9224 */ /* 0x000fe200078e0a1e */
[C---:B------:R-:W-:Y:S01]  /*1b90*/  ISETP.GT.U32.AND P1, PT, R37.reuse, R3, PT ;  /* 0x000000032500720c */ /* 0x040fe20003f24070 */
[----:B------:R-:W-:Y:S01]  /*1ba0*/  IMAD.MOV.U32 R29, RZ, RZ, R7 ;  /* 0x000000ffff1d7224 */ /* 0x000fe200078e0007 */
[----:B------:R-:W-:Y:S01]  /*1bb0*/  MOV R7, R10 ;  /* 0x0000000a00077202 */ /* 0x000fe20000000f00 */
[----:B------:R-:W-:Y:S01]  /*1bc0*/  @!P2 IMAD.IADD R6, R6, 0x1, -R37 ;  /* 0x000000010606a824 */ /* 0x000fe200078e0a25 */
[----:B------:R-:W-:Y:S01]  /*1bd0*/  ISETP.GT.U32.AND P2, PT, R37, R0, PT ;  /* 0x000000002500720c */ /* 0x000fe20003f44070 */
[----:B------:R-:W-:Y:S01]  /*1be0*/  @!P6 IMAD.MOV R29, RZ, RZ, -R29 ;  /* 0x000000ffff1de224 */ /* 0x000fe200078e0a1d */
[----:B------:R-:W-:Y:S01]  /*1bf0*/  ISETP.GE.AND P6, PT, R14, RZ, PT ;  /* 0x000000ff0e00720c */ /* 0x000fe20003fc6270 */
[----:B------:R-:W-:Y:S01]  /*1c00*/  IMAD.HI.U32 R9, R2, R7, RZ ;  /* 0x0000000702097227 */ /* 0x000fe200078e00ff */
[----:B------:R-:W-:Y:S01]  /*1c10*/  IABS R8, R12 ;  /* 0x0000000c00087213 */ /* 0x000fe20000000000 */
[----:B------:R1:W-:Y:S02]  /*1c20*/  STL [R1+0x6c], R120 ;  /* 0x00006c7801007387 */ /* 0x0003e40000100800 */
[--C-:B------:R-:W-:Y:S01]  /*1c30*/  @!P4 IMAD.IADD R5, R5, 0x1, -R37.reuse ;  /* 0x000000010505c824 */ /* 0x100fe200078e0a25 */
[----:B------:R-:W-:Y:S01]  /*1c40*/  ISETP.GE.AND P4, PT, R15, RZ, PT ;  /* 0x000000ff0f00720c */ /* 0x000fe20003f86270 */
[----:B------:R-:W-:Y:S01]  /*1c50*/  @!P5 IMAD.IADD R4, R4, 0x1, -R37 ;  /* 0x000000010404d824 */ /* 0x000fe200078e0a25 */
[--C-:B------:R-:W-:Y:S01]  /*1c60*/  LOP3.LUT R15, R206, 0xa0, R34.reuse, 0xfe, !PT ;  /* 0x000000a0ce0f7812 */ /* 0x100fe200078efe22 */
[----:B------:R-:W-:Y:S01]  /*1c70*/  IMAD.MOV R9, RZ, RZ, -R9 ;  /* 0x000000ffff097224 */ /* 0x000fe200078e0a09 */
[----:B------:R-:W-:Y:S01]  /*1c80*/  ISETP.GE.AND P5, PT, R16, RZ, PT ;  /* 0x000000ff1000720c */ /* 0x000fe20003fa6270 */
[----:B------:R-:W-:Y:S01]  /*1c90*/  @!P1 IMAD.IADD R3, R3, 0x1, -R37 ;  /* 0x0000000103039824 */ /* 0x000fe200078e0a25 */
[----:B------:R-:W-:Y:S01]  /*1ca0*/  ISETP.GE.AND P1, PT, R11, RZ, PT ;  /* 0x000000ff0b00720c */ /* 0x000fe20003f26270 */
[----:B------:R-:W-:Y:S01]  /*1cb0*/  IMAD.MOV.U32 R43, RZ, RZ, R5 ;  /* 0x000000ffff2b7224 */ /* 0x000fe200078e0005 */
[----:B------:R-:W-:Y:S01]  /*1cc0*/  IABS R11, R15 ;  /* 0x0000000f000b7213 */ /* 0x000fe20000000000 */
[C---:B------:R-:W-:Y:S01]  /*1cd0*/  IMAD R5, R37.reuse, R9, R7 ;  /* 0x0000000925057224 */ /* 0x040fe200078e0207 */
[C---:B------:R-:W-:Y:S01]  /*1ce0*/  LOP3.LUT R7, R206.reuse, 0x88, R34, 0xfe, !PT ;  /* 0x00000088ce077812 */ /* 0x040fe200078efe22 */
[----:B------:R-:W-:Y:S01]  /*1cf0*/  IMAD.MOV.U32 R42, RZ, RZ, R4 ;  /* 0x000000ffff2a7224 */ /* 0x000fe200078e0004 */
[----:B------:R-:W-:Y:S01]  /*1d00*/  LOP3.LUT R4, R206, 0x90, R34, 0xfe, !PT ;  /* 0x00000090ce047812 */ /* 0x000fe200078efe22 */
[----:B------:R-:W-:Y:S01]  /*1d10*/  @!P2 IMAD.IADD R0, R0, 0x1, -R37 ;  /* 0x000000010000a824 */ /* 0x000fe200078e0a25 */
[C---:B------:R-:W-:Y:S01]  /*1d20*/  ISETP.GT.U32.AND P2, PT, R37.reuse, R3, PT ;  /* 0x000000032500720c */ /* 0x040fe20003f44070 */
[----:B------:R-:W-:Y:S01]  /*1d30*/  @!P6 IMAD.MOV R42, RZ, RZ, -R42 ;  /* 0x000000ffff2ae224 */ /* 0x000fe200078e0a2a */
[C---:B------:R-:W-:Y:S01]  /*1d40*/  ISETP.GT.U32.AND P6, PT, R37.reuse, R5, PT ;  /* 0x000000052500720c */ /* 0x040fe20003fc4070 */
[----:B------:R-:W-:Y:S01]  /*1d50*/  IMAD.MOV.U32 R44, RZ, RZ, R6 ;  /* 0x000000ffff2c7224 */ /* 0x000fe200078e0006 */
[----:B------:R-:W-:Y:S01]  /*1d60*/  IABS R9, R7 ;  /* 0x0000000700097213 */ /* 0x000fe20000000000 */
[----:B------:R-:W-:Y:S01]  /*1d70*/  IMAD.HI.U32 R10, R2, R8, RZ ;  /* 0x00000008020a7227 */ /* 0x000fe200078e00ff */
[----:B------:R-:W-:Y:S01]  /*1d80*/  LOP3.LUT R16, R206, 0xb0, R34, 0xfe, !PT ;  /* 0x000000b0ce107812 */ /* 0x000fe200078efe22 */
[----:B------:R1:W-:Y:S01]  /*1d90*/  STL [R1+0x68], R118 ;  /* 0x0000687601007387 */ /* 0x0003e20000100800 */
[----:B------:R-:W-:Y:S01]  /*1da0*/  @!P3 IADD3 R44, -R44, RZ, RZ ;  /* 0x000000ff2c2cb210 */ /* 0x000fe20007ffe1ff */
[----:B------:R-:W-:Y:S01]  /*1db0*/  IMAD.MOV R6, RZ, RZ, -R10 ;  /* 0x000000ffff067224 */ /* 0x000fe200078e0a0a */
[----:B------:R-:W-:Y:S01]  /*1dc0*/  ISETP.GT.U32.AND P3, PT, R37, R0, PT ;  /* 0x000000002500720c */ /* 0x000fe20003f64070 */
[----:B------:R-:W-:Y:S01]  /*1dd0*/  @!P0 IMAD.MOV R43, RZ, RZ, -R43 ;  /* 0x000000ffff2b8224 */ /* 0x000fe200078e0a2b */
[----:B------:R-:W-:Y:S01]  /*1de0*/  ISETP.GE.AND P0, PT, R12, RZ, PT ;  /* 0x000000ff0c00720c */ /* 0x000fe20003f06270 */
[--C-:B------:R-:W-:Y:S01]  /*1df0*/  @!P2 IMAD.IADD R3, R3, 0x1, -R37.reuse ;  /* 0x000000010303a824 */ /* 0x100fe200078e0a25 */
[----:B------:R-:W-:Y:S01]  /*1e00*/  ISETP.GE.AND P2, PT, R7, RZ, PT ;  /* 0x000000ff0700720c */ /* 0x000fe20003f46270 */
[----:B------:R-:W-:Y:S01]  /*1e10*/  @!P6 IMAD.IADD R5, R5, 0x1, -R37 ;  /* 0x000000010505e824 */ /* 0x000fe200078e0a25 */
[----:B------:R-:W-:Y:S01]  /*1e20*/  IABS R7, R4 ;  /* 0x0000000400077213 */ /* 0x000fe20000000000 */
[C---:B------:R-:W-:Y:S01]  /*1e30*/  IMAD R6, R37.reuse, R6, R8 ;  /* 0x0000000625067224 */ /* 0x040fe200078e0208 */
[----:B------:R-:W-:Y:S01]  /*1e40*/  MOV R41, R3 ;  /* 0x0000000300297202 */ /* 0x000fe20000000f00 */
[----:B------:R-:W-:Y:S01]  /*1e50*/  IMAD.SHL.U32 R106, R50, 0x2, RZ ;  /* 0x00000002326a7824 */ /* 0x000fe200078e00ff */
[C---:B------:R-:W-:Y:S01]  /*1e60*/  ISETP.GT.U32.AND P6, PT, R37.reuse, R5, PT ;  /* 0x000000052500720c */ /* 0x040fe20003fc4070 */
[----:B------:R-:W-:Y:S01]  /*1e70*/  IMAD.HI.U32 R14, R2, R7, RZ ;  /* 0x00000007020e7227 */ /* 0x000fe200078e00ff */
[----:B------:R-:W-:Y:S01]  /*1e80*/  LOP3.LUT R8, R206, 0x98, R34, 0xfe, !PT ;  /* 0x00000098ce087812 */ /* 0x000fe200078efe22 */
[----:B------:R1:W-:Y:S02]  /*1e90*/  STL [R1+0x64], R116 ;  /* 0x0000647401007387 */ /* 0x0003e40000100800 */
[----:B------:R-:W-:Y:S01]  /*1ea0*/  @!P4 IMAD.MOV R41, RZ, RZ, -R41 ;  /* 0x000000ffff29c224 */ /* 0x000fe200078e0a29 */
[----:B------:R-:W-:Y:S01]  /*1eb0*/  ISETP.GT.U32.AND P4, PT, R37, R6, PT ;  /* 0x000000062500720c */ /* 0x000fe20003f84070 */
[----:B------:R-:W-:Y:S01]  /*1ec0*/  @!P3 IMAD.IADD R0, R0, 0x1, -R37 ;  /* 0x000000010000b824 */ /* 0x000fe200078e0a25 */
[----:B------:R-:W-:Y:S01]  /*1ed0*/  ISETP.GE.AND P3, PT, R4, RZ, PT ;  /* 0x000000ff0400720c */ /* 0x000fe20003f66270 */
[----:B------:R-:W-:Y:S01]  /*1ee0*/  IMAD.MOV.U32 R4, RZ, RZ, R9 ;  /* 0x000000ffff047224 */ /* 0x000fe200078e0009 */
[----:B------:R-:W-:Y:S01]  /*1ef0*/  IABS R10, R8 ;  /* 0x00000008000a7213 */ /* 0x000fe20000000000 */
[----:B------:R-:W-:Y:S01]  /*1f00*/  IMAD.MOV.U32 R40, RZ, RZ, R0 ;  /* 0x000000ffff287224 */ /* 0x000fe200078e0000 */
[----:B------:R1:W-:Y:S01]  /*1f10*/  STL [R1+0x60], R115 ;  /* 0x0000607301007387 */ /* 0x0003e20000100800 */
[----:B------:R-:W-:-:S03]  /*1f20*/  IMAD.HI.U32 R12, R2, R4, RZ ;  /* 0x00000004020c7227 */ /* 0x000fc600078e00ff */
[----:B------:R1:W-:Y:S01]  /*1f30*/  STL [R1+0x5c], R114 ;  /* 0x00005c7201007387 */ /* 0x0003e20000100800 */
[--C-:B------:R-:W-:Y:S01]  /*1f40*/  @!P6 IMAD.IADD R5, R5, 0x1, -R37.reuse ;  /* 0x000000010505e824 */ /* 0x100fe200078e0a25 */
[----:B------:R-:W-:Y:S01]  /*1f50*/  ISETP.GE.AND P6, PT, R15, RZ, PT ;  /* 0x000000ff0f00720c */ /* 0x000fe20003fc6270 */
[----:B------:R-:W-:Y:S01]  /*1f60*/  IMAD.MOV R0, RZ, RZ, -R12 ;  /* 0x000000ffff007224 */ /* 0x000fe200078e0a0c */
[----:B------:R-:W-:Y:S01]  /*1f70*/  LOP3.LUT R15, R206, 0xa8, R34, 0xfe, !PT ;  /* 0x000000a8ce0f7812 */ /* 0x000fe200078efe22 */
[----:B------:R-:W-:Y:S01]  /*1f80*/  @!P4 IMAD.IADD R6, R6, 0x1, -R37 ;  /* 0x000000010606c824 */ /* 0x000fe200078e0a25 */
[----:B------:R-:W-:Y:S01]  /*1f90*/  MOV R39, R5 ;  /* 0x0000000500277202 */ /* 0x000fe20000000f00 */
[C---:B------:R-:W-:Y:S01]  /*1fa0*/  IMAD R4, R37.reuse, R0, R4 ;  /* 0x0000000025047224 */ /* 0x040fe200078e0204 */
[----:B------:R-:W-:Y:S01]  /*1fb0*/  IABS R5, R15 ;  /* 0x0000000f00057213 */ /* 0x000fe20000000000 */
[----:B------:R-:W-:Y:S01]  /*1fc0*/  IMAD.MOV R3, RZ, RZ, -R14 ;  /* 0x000000ffff037224 */ /* 0x000fe200078e0a0e */
[C---:B------:R-:W-:Y:S01]  /*1fd0*/  ISETP.GT.U32.AND P4, PT, R37.reuse, R6, PT ;  /* 0x000000062500720c */ /* 0x040fe20003f84070 */
[----:B------:R-:W-:Y:S01]  /*1fe0*/  @!P1 IMAD.MOV R39, RZ, RZ, -R39 ;  /* 0x000000ffff279224 */ /* 0x000fe200078e0a27 */
[C---:B------:R-:W-:Y:S01]  /*1ff0*/  ISETP.GT.U32.AND P1, PT, R37.reuse, R4, PT ;  /* 0x000000042500720c */ /* 0x040fe20003f24070 */
[----:B------:R-:W-:Y:S01]  /*2000*/  IMAD R3, R37, R3, R7 ;  /* 0x0000000325037224 */ /* 0x000fe200078e0207 */
[----:B------:R-:W-:Y:S01]  /*2010*/  STL [R1+0x58], R113 ;  /* 0x0000587101007387 */ /* 0x000fe20000100800 */
[----:B------:R-:W-:-:S02]  /*2020*/  IMAD.MOV.U32 R9, RZ, RZ, R10 ;  /* 0x000000ffff097224 */ /* 0x000fc400078e000a */
[----:B------:R-:W-:Y:S01]  /*2030*/  IMAD.MOV.U32 R10, RZ, RZ, R11 ;  /* 0x000000ffff0a7224 */ /* 0x000fe200078e000b */
[----:B------:R1:W-:Y:S01]  /*2040*/  STL [R1+0x54], R112 ;  /* 0x0000547001007387 */ /* 0x0003e20000100800 */
[----:B------:R-:W-:-:S03]  /*2050*/  IMAD.HI.U32 R12, R2, R5, RZ ;  /* 0x00000005020c7227 */ /* 0x000fc600078e00ff */
[----:B------:R-:W-:Y:S01]  /*2060*/  STL [R1+0x50], R111 ;  /* 0x0000506f01007387 */ /* 0x000fe20000100800 */
[--C-:B------:R-:W-:Y:S01]  /*2070*/  @!P4 IMAD.IADD R6, R6, 0x1, -R37.reuse ;  /* 0x000000010606c824 */ /* 0x100fe200078e0a25 */
[C---:B------:R-:W-:Y:S01]  /*2080*/  ISETP.GT.U32.AND P4, PT, R37.reuse, R3, PT ;  /* 0x000000032500720c */ /* 0x040fe20003f84070 */
[----:B------:R-:W-:Y:S01]  /*2090*/  @!P1 IMAD.IADD R4, R4, 0x1, -R37 ;  /* 0x0000000104049824 */ /* 0x000fe200078e0a25 */
[----:B------:R-:W-:Y:S01]  /*20a0*/  STL [R1+0x4c], R110 ;  /* 0x00004c6e01007387 */ /* 0x000fe20000100800 */
[C---:B------:R-:W-:Y:S01]  /*20b0*/  IMAD.HI.U32 R11, R2.reuse, R10, RZ ;  /* 0x0000000a020b7227 */ /* 0x040fe200078e00ff */
[----:B------:R-:W-:Y:S02]  /*20c0*/  MOV R24, R6 ;  /* 0x0000000600187202 */ /* 0x000fe40000000f00 */
[C---:B------:R-:W-:Y:S01]  /*20d0*/  ISETP.GT.U32.AND P1, PT, R37.reuse, R4, PT ;  /* 0x000000042500720c */ /* 0x040fe20003f24070 */
[----:B------:R-:W-:Y:S01]  /*20e0*/  IMAD.MOV R11, RZ, RZ, -R11 ;  /* 0x000000ffff0b7224 */ /* 0x000fe200078e0a0b */
[----:B------:R-:W-:Y:S01]  /*20f0*/  IABS R6, R26 ;  /* 0x0000001a00067213 */ /* 0x000fe20000000000 */
[----:B------:R-:W-:Y:S01]  /*2100*/  IMAD.MOV R12, RZ, RZ, -R12 ;  /* 0x000000ffff0c7224 */ /* 0x000fe200078e0a0c */
[----:B------:R-:W-:Y:S01]  /*2110*/  STL [R1+0x48], R109 ;  /* 0x0000486d01007387 */ /* 0x000fe20000100800 */
[----:B------:R-:W-:Y:S01]  /*2120*/  IMAD R14, R37, R11, R10 ;  /* 0x0000000b250e7224 */ /* 0x000fe200078e020a */
[----:B------:R-:W-:Y:S01]  /*2130*/  IABS R11, R16 ;  /* 0x00000010000b7213 */ /* 0x000fe20000000000 */
[--C-:B------:R-:W-:Y:S01]  /*2140*/  @!P4 IMAD.IADD R3, R3, 0x1, -R37.reuse ;  /* 0x000000010303c824 */ /* 0x100fe200078e0a25 */
[----:B------:R-:W-:Y:S01]  /*2150*/  IABS R10, R17 ;  /* 0x00000011000a7213 */ /* 0x000fe20000000000 */
[C---:B------:R-:W-:Y:S01]  /*2160*/  IMAD.HI.U32 R13, R2.reuse, R9, RZ ;  /* 0x00000009020d7227 */ /* 0x040fe200078e00ff */
[----:B------:R-:W-:Y:S02]  /*2170*/  STL [R1+0x44], R108 ;  /* 0x0000446c01007387 */ /* 0x000fe40000100800 */
[----:B------:R-:W-:Y:S01]  /*2180*/  ISETP.GT.U32.AND P4, PT, R37, R3, PT ;  /* 0x000000032500720c */ /* 0x000fe20003f84070 */
[----:B------:R-:W-:Y:S01]  /*2190*/  IMAD.HI.U32 R7, R2, R11, RZ ;  /* 0x0000000b02077227 */ /* 0x000fe200078e00ff */
[----:B------:R1:W-:Y:S03]  /*21a0*/  STL [R1+0x40], R106 ;  /* 0x0000406a01007387 */ /* 0x0003e60000100800 */
[----:B------:R-:W-:-:S02]  /*21b0*/  @!P1 IMAD.IADD R4, R4, 0x1, -R37 ;  /* 0x0000000104049824 */ /* 0x000fc400078e0a25 */
[C---:B------:R-:W-:Y:S02]  /*21c0*/  IMAD R12, R37.reuse, R12, R5 ;  /* 0x0000000c250c7224 */ /* 0x040fe400078e0205 */
[----:B------:R-:W-:Y:S02]  /*21d0*/  IMAD.MOV R5, RZ, RZ, -R7 ;  /* 0x000000ffff057224 */ /* 0x000fe400078e0a07 */
[----:B------:R-:W-:Y:S01]  /*21e0*/  @!P5 IMAD.MOV R40, RZ, RZ, -R40 ;  /* 0x000000ffff28d224 */ /* 0x000fe200078e0a28 */
[----:B------:R-:W-:Y:S01]  /*21f0*/  ISETP.GE.AND P5, PT, R8, RZ, PT ;  /* 0x000000ff0800720c */ /* 0x000fe20003fa6270 */
[----:B------:R-:W-:Y:S02]  /*2200*/  IMAD.MOV.U32 R23, RZ, RZ, R4 ;  /* 0x000000ffff177224 */ /* 0x000fe400078e0004 */
[----:B------:R-:W-:Y:S02]  /*2210*/  IMAD.MOV R8, RZ, RZ, -R13 ;  /* 0x000000ffff087224 */ /* 0x000fe400078e0a0d */
[----:B------:R-:W-:-:S02]  /*2220*/  IMAD R11, R37, R5, R11 ;  /* 0x00000005250b7224 */ /* 0x000fc400078e020b */
[----:B------:R-:W-:Y:S01]  /*2230*/  @!P2 IMAD.MOV R23, RZ, RZ, -R23 ;  /* 0x000000ffff17a224 */ /* 0x000fe200078e0a17 */
[C---:B------:R-:W-:Y:S01]  /*2240*/  ISETP.GT.U32.AND P2, PT, R37.reuse, R12, PT ;  /* 0x0000000c2500720c */ /* 0x040fe20003f44070 */
[----:B------:R-:W-:Y:S01]  /*2250*/  IMAD R0, R37, R8, R9 ;  /* 0x0000000825007224 */ /* 0x000fe200078e0209 */
[----:B------:R-:W-:Y:S01]  /*2260*/  IABS R9, R20 ;  /* 0x0000001400097213 */ /* 0x000fe20000000000 */
[----:B------:R-:W-:-:S03]  /*2270*/  IMAD.HI.U32 R8, R2, R10, RZ ;  /* 0x0000000a02087227 */ /* 0x000fc600078e00ff */
[----:B------:R-:W-:Y:S01]  /*2280*/  ISETP.GT.U32.AND P1, PT, R37, R0, PT ;  /* 0x000000002500720c */ /* 0x000fe20003f24070 */
[----:B------:R-:W-:Y:S01]  /*2290*/  @!P4 IMAD.IADD R3, R3, 0x1, -R37 ;  /* 0x000000010303c824 */ /* 0x000fe200078e0a25 */
[----:B------:R-:W-:Y:S01]  /*22a0*/  ISETP.GT.U32.AND P4, PT, R37, R11, PT ;  /* 0x0000000b2500720c */ /* 0x000fe20003f84070 */
[----:B------:R-:W-:Y:S01]  /*22b0*/  IMAD.MOV R7, RZ, RZ, -R8 ;  /* 0x000000ffff077224 */ /* 0x000fe200078e0a08 */
[----:B------:R-:W-:Y:S01]  /*22c0*/  IABS R8, R28 ;  /* 0x0000001c00087213 */ /* 0x000fe20000000000 */
[----:B------:R-:W-:Y:S02]  /*22d0*/  IMAD.MOV.U32 R21, RZ, RZ, R3 ;  /* 0x000000ffff157224 */ /* 0x000fe400078e0003 */
[----:B------:R-:W-:Y:S02]  /*22e0*/  @!P2 IMAD.IADD R12, R12, 0x1, -R37 ;  /* 0x000000010c0ca824 */ /* 0x000fe400078e0a25 */
[----:B------:R-:W-:-:S04]  /*22f0*/  IMAD.HI.U32 R5, R2, R8, RZ ;  /* 0x0000000802057227 */ /* 0x000fc800078e00ff */
[----:B------:R-:W-:Y:S01]  /*2300*/  IMAD R10, R37, R7, R10 ;  /* 0x00000007250a7224 */ /* 0x000fe200078e020a */
[----:B------:R-:W-:Y:S01]  /*2310*/  IABS R7, R27 ;  /* 0x0000001b00077213 */ /* 0x000fe20000000000 */
[----:B------:R-:W-:Y:S01]  /*2320*/  IMAD.MOV R4, RZ, RZ, -R5 ;  /* 0x000000ffff047224 */ /* 0x000fe200078e0a05 */
[----:B------:R-:W-:Y:S01]  /*2330*/  @!P4 IADD3 R11, R11, -R37, RZ ;  /* 0x800000250b0bc210 */ /* 0x000fe20007ffe0ff */
[----:B------:R-:W-:Y:S01]  /*2340*/  @!P0 IMAD.MOV R24, RZ, RZ, -R24 ;  /* 0x000000ffff188224 */ /* 0x000fe200078e0a18 */
[C---:B------:R-:W-:Y:S01]  /*2350*/  ISETP.GT.U32.AND P4, PT, R37.reuse, R12, PT ;  /* 0x0000000c2500720c */ /* 0x040fe20003f84070 */
[----:B------:R-:W-:Y:S01]  /*2360*/  @!P3 IMAD.MOV R21, RZ, RZ, -R21 ;  /* 0x000000ffff15b224 */ /* 0x000fe200078e0a15 */
[C---:B------:R-:W-:Y:S01]  /*2370*/  ISETP.GT.U32.AND P0, PT, R37.reuse, R14, PT ;  /* 0x0000000e2500720c */ /* 0x040fe20003f04070 */
[C---:B------:R-:W-:Y:S01]  /*2380*/  IMAD R8, R37.reuse, R4, R8 ;  /* 0x0000000425087224 */ /* 0x040fe200078e0208 */
[----:B------:R-:W-:Y:S01]  /*2390*/  ISETP.GT.U32.AND P3, PT, R37, R11, PT ;  /* 0x0000000b2500720c */ /* 0x000fe20003f64070 */
[----:B------:R-:W-:Y:S01]  /*23a0*/  IMAD.HI.U32 R4, R2, R7, RZ ;  /* 0x0000000702047227 */ /* 0x000fe200078e00ff */
[----:B------:R-:W-:-:S03]  /*23b0*/  IABS R5, R25 ;  /* 0x0000001900057213 */ /* 0x000fc60000000000 */
[----:B------:R-:W-:Y:S02]  /*23c0*/  IMAD.MOV R3, RZ, RZ, -R4 ;  /* 0x000000ffff037224 */ /* 0x000fe400078e0a04 */
[----:B------:R-:W-:Y:S01]  /*23d0*/  @!P1 IMAD.IADD R0, R0, 0x1, -R37 ;  /* 0x0000000100009824 */ /* 0x000fe200078e0a25 */
[C---:B------:R-:W-:Y:S01]  /*23e0*/  ISETP.GT.U32.AND P1, PT, R37.reuse, R10, PT ;  /* 0x0000000a2500720c */ /* 0x040fe20003f24070 */
[C---:B------:R-:W-:Y:S02]  /*23f0*/  IMAD R7, R37.reuse, R3, R7 ;  /* 0x0000000325077224 */ /* 0x040fe400078e0207 */
[--C-:B------:R-:W-:Y:S01]  /*2400*/  @!P4 IMAD.IADD R12, R12, 0x1, -R37.reuse ;  /* 0x000000010c0cc824 */ /* 0x100fe200078e0a25 */
[----:B------:R-:W-:Y:S01]  /*2410*/  ISETP.GT.U32.AND P4, PT, R37, R8, PT ;  /* 0x000000082500720c */ /* 0x000fe20003f84070 */
[----:B------:R-:W-:Y:S01]  /*2420*/  @!P0 IMAD.IADD R14, R14, 0x1, -R37 ;  /* 0x000000010e0e8824 */ /* 0x000fe200078e0a25 */
[----:B------:R-:W-:Y:S01]  /*2430*/  @!P3 IADD3 R11, R11, -R37, RZ ;  /* 0x800000250b0bb210 */ /* 0x000fe20007ffe0ff */
[----:B------:R-:W-:Y:S01]  /*2440*/  IMAD.HI.U32 R4, R2, R6, RZ ;  /* 0x0000000602047227 */ /* 0x000fe200078e00ff */
[----:B------:R-:W-:-:S02]  /*2450*/  ISETP.GT.U32.AND P0, PT, R37, R0, PT ;  /* 0x000000002500720c */ /* 0x000fc40003f04070 */
[C---:B------:R-:W-:Y:S01]  /*2460*/  ISETP.GT.U32.AND P3, PT, R37.reuse, R7, PT ;  /* 0x000000072500720c */ /* 0x040fe20003f64070 */
[----:B------:R-:W-:Y:S01]  /*2470*/  IMAD.HI.U32 R13, R2, R9, RZ ;  /* 0x00000009020d7227 */ /* 0x000fe200078e00ff */
[----:B------:R-:W-:-:S03]  /*2480*/  ISETP.GT.U32.AND P2, PT, R37, R14, PT ;  /* 0x0000000e2500720c */ /* 0x000fc60003f44070 */
[----:B------:R-:W-:Y:S01]  /*2490*/  IMAD.MOV R3, RZ, RZ, -R4 ;  /* 0x000000ffff037224 */ /* 0x000fe200078e0a04 */
[----:B------:R-:W-:Y:S01]  /*24a0*/  IABS R4, R22 ;  /* 0x0000001600047213 */ /* 0x000fe20000000000 */
[----:B------:R-:W-:Y:S02]  /*24b0*/  IMAD.MOV R13, RZ, RZ, -R13 ;  /* 0x000000ffff0d7224 */ /* 0x000fe400078e0a0d */
[C---:B------:R-:W-:Y:S02]  /*24c0*/  IMAD R6, R37.reuse, R3, R6 ;  /* 0x0000000325067224 */ /* 0x040fe400078e0206 */
[C---:B------:R-:W-:Y:S01]  /*24d0*/  IMAD R9, R37.reuse, R13, R9 ;  /* 0x0000000d25097224 */ /* 0x040fe200078e0209 */
[----:B------:R-:W-:Y:S01]  /*24e0*/  IABS R13, R82 ;  /* 0x00000052000d7213 */ /* 0x000fe20000000000 */
[--C-:B------:R-:W-:Y:S01]  /*24f0*/  @!P4 IMAD.IADD R8, R8, 0x1, -R37.reuse ;  /* 0x000000010808c824 */ /* 0x100fe200078e0a25 */
[----:B------:R-:W-:Y:S01]  /*2500*/  ISETP.GT.U32.AND P4, PT, R37, R6, PT ;  /* 0x000000062500720c */ /* 0x000fe20003f84070 */
[----:B------:R-:W-:-:S02]  /*2510*/  @!P1 IMAD.IADD R10, R10, 0x1, -R37 ;  /* 0x000000010a0a9824 */ /* 0x000fc400078e0a25 */
[--C-:B------:R-:W-:Y:S01]  /*2520*/  @!P0 IMAD.IADD R0, R0, 0x1, -R37.reuse ;  /* 0x0000000100008824 */ /* 0x100fe200078e0a25 */
[----:B------:R-:W-:Y:S01]  /*2530*/  ISETP.GT.U32.AND P0, PT, R37, R9, PT ;  /* 0x000000092500720c */ /* 0x000fe20003f04070 */
[----:B------:R-:W-:Y:S01]  /*2540*/  @!P3 IMAD.IADD R7, R7, 0x1, -R37 ;  /* 0x000000010707b824 */ /* 0x000fe200078e0a25 */
[C---:B------:R-:W-:Y:S01]  /*2550*/  ISETP.GT.U32.AND P1, PT, R37.reuse, R10, PT ;  /* 0x0000000a2500720c */ /* 0x040fe20003f24070 */
[----:B------:R-:W-:Y:S02]  /*2560*/  IMAD.MOV.U32 R18, RZ, RZ, R0 ;  /* 0x000000ffff127224 */ /* 0x000fe400078e0000 */
[----:B------:R-:W-:Y:S01]  /*2570*/  IMAD.HI.U32 R0, R2, R5, RZ ;  /* 0x0000000502007227 */ /* 0x000fe200078e00ff */
[----:B------:R-:W-:-:S03]  /*2580*/  ISETP.GT.U32.AND P3, PT, R37, R7, PT ;  /* 0x000000072500720c */ /* 0x000fc60003f64070 */
[----:B------:R-:W-:Y:S01]  /*2590*/  IMAD.MOV R0, RZ, RZ, -R0 ;  /* 0x000000ffff007224 */ /* 0x000fe200078e0a00 */
[----:B------:R-:W-:Y:S01]  /*25a0*/  @!P4 IADD3 R6, R6, -R37, RZ ;  /* 0x800000250606c210 */ /* 0x000fe20007ffe0ff */
[----:B------:R-:W-:-:S03]  /*25b0*/  IMAD.HI.U32 R3, R2, R4, RZ ;  /* 0x0000000402037227 */ /* 0x000fc600078e00ff */
[C---:B------:R-:W-:Y:S01]  /*25c0*/  ISETP.GT.U32.AND P4, PT, R37.reuse, R6, PT ;  /* 0x000000062500720c */ /* 0x040fe20003f84070 */
[----:B------:R-:W-:Y:S02]  /*25d0*/  IMAD R5, R37, R0, R5 ;  /* 0x0000000025057224 */ /* 0x000fe400078e0205 */
[----:B------:R-:W-:Y:S02]  /*25e0*/  @!P0 IMAD.IADD R9, R9, 0x1, -R37 ;  /* 0x0000000109098824 */ /* 0x000fe400078e0a25 */
[----:B------:R-:W-:Y:S01]  /*25f0*/  IMAD.MOV R0, RZ, RZ, -R3 ;  /* 0x000000ffff007224 */ /* 0x000fe200078e0a03 */
[----:B------:R-:W-:Y:S01]  /*2600*/  IABS R3, R19 ;  /* 0x0000001300037213 */ /* 0x000fe20000000000 */
[----:B------:R-:W-:Y:S01]  /*2610*/  @!P5 IMAD.MOV R18, RZ, RZ, -R18 ;  /* 0x000000ffff12d224 */ /* 0x000fe200078e0a12 */
[----:B------:R-:W-:Y:S01]  /*2620*/  ISETP.GT.U32.AND P5, PT, R37, R8, PT ;  /* 0x000000082500720c */ /* 0x000fe20003fa4070 */
[--C-:B------:R-:W-:Y:S01]  /*2630*/  @!P2 IMAD.IADD R14, R14, 0x1, -R37.reuse ;  /* 0x000000010e0ea824 */ /* 0x100fe200078e0a25 */
[----:B------:R-:W-:Y:S01]  /*2640*/  ISETP.GE.AND P2, PT, R15, RZ, PT ;  /* 0x000000ff0f00720c */ /* 0x000fe20003f46270 */
[--C-:B------:R-:W-:Y:S01]  /*2650*/  @!P1 IMAD.IADD R10, R10, 0x1, -R37.reuse ;  /* 0x000000010a0a9824 */ /* 0x100fe200078e0a25 */
[----:B------:R-:W-:Y:S01]  /*2660*/  ISETP.GE.AND P1, PT, R16, RZ, PT ;  /* 0x000000ff1000720c */ /* 0x000fe20003f26270 */
[----:B------:R-:W-:Y:S01]  /*2670*/  @!P3 IMAD.IADD R7, R7, 0x1, -R37 ;  /* 0x000000010707b824 */ /* 0x000fe200078e0a25 */
[----:B------:R-:W-:Y:S01]  /*2680*/  ISETP.GT.U32.AND P0, PT, R37, R9, PT ;  /* 0x000000092500720c */ /* 0x000fe20003f04070 */
[----:B------:R-:W-:Y:S01]  /*2690*/  IMAD.HI.U32 R16, R2, R3, RZ ;  /* 0x0000000302107227 */ /* 0x000fe200078e00ff */
[----:B------:R-:W-:-:S02]  /*26a0*/  ISETP.GE.AND P3, PT, R20, RZ, PT ;  /* 0x000000ff1400720c */ /* 0x000fc40003f66270 */
[----:B------:R-:W-:Y:S01]  /*26b0*/  LOP3.LUT R20, R206, 0xf8, R34, 0xfe, !PT ;  /* 0x000000f8ce147812 */ /* 0x000fe200078efe22 */
[C---:B------:R-:W-:Y:S02]  /*26c0*/  IMAD R4, R37.reuse, R0, R4 ;  /* 0x0000000025047224 */ /* 0x040fe400078e0204 */
[----:B------:R-:W-:Y:S01]  /*26d0*/  IMAD.MOV R16, RZ, RZ, -R16 ;  /* 0x000000ffff107224 */ /* 0x000fe200078e0a10 */
[----:B------:R-:W-:Y:S01]  /*26e0*/  IABS R0, R20 ;  /* 0x0000001400007213 */ /* 0x000fe20000000000 */
[----:B------:R-:W-:Y:S01]  /*26f0*/  @!P4 IMAD.IADD R6, R6, 0x1, -R37 ;  /* 0x000000010606c824 */ /* 0x000fe200078e0a25 */
[C---:B------:R-:W-:Y:S01]  /*2700*/  ISETP.GT.U32.AND P4, PT, R37.reuse, R4, PT ;  /* 0x000000042500720c */ /* 0x040fe20003f84070 */
[----:B------:R-:W-:Y:S02]  /*2710*/  IMAD R3, R37, R16, R3 ;  /* 0x0000001025037224 */ /* 0x000fe400078e0203 */
[----:B------:R-:W-:-:S04]  /*2720*/  IMAD.HI.U32 R2, R2, R0, RZ ;  /* 0x0000000002027227 */ /* 0x000fc800078e00ff */
[----:B------:R-:W-:Y:S01]  /*2730*/  @!P5 IMAD.IADD R8, R8, 0x1, -R37 ;  /* 0x000000010808d824 */ /* 0x000fe200078e0a25 */
[----:B------:R-:W-:Y:S01]  /*2740*/  ISETP.GT.U32.AND P5, PT, R37, R5, PT ;  /* 0x000000052500720c */ /* 0x000fe20003fa4070 */
[----:B------:R-:W-:Y:S02]  /*2750*/  IMAD.MOV.U32 R15, RZ, RZ, R13 ;  /* 0x000000ffff0f7224 */ /* 0x000fe400078e000d */
[----:B------:R-:W-:Y:S01]  /*2760*/  @!P0 IMAD.IADD R9, R9, 0x1, -R37 ;  /* 0x0000000109098824 */ /* 0x000fe200078e0a25 */
[----:B------:R-:W-:Y:S01]  /*2770*/  ISETP.GE.AND P0, PT, R17, RZ, PT ;  /* 0x000000ff1100720c */ /* 0x000fe20003f06270 */
[----:B------:R-:W-:Y:S01]  /*2780*/  @!P2 IMAD.MOV R12, RZ, RZ, -R12 ;  /* 0x000000ffff0ca224 */ /* 0x000fe200078e0a0c */
[----:B------:R-:W-:Y:S01]  /*2790*/  ISETP.GT.U32.AND P2, PT, R37, R3, PT ;  /* 0x000000032500720c */ /* 0x000fe20003f44070 */
[----:B------:R-:W-:Y:S01]  /*27a0*/  IMAD.MOV R2, RZ, RZ, -R2 ;  /* 0x000000ffff027224 */ /* 0x000fe200078e0a02 */
[----:B------:R-:W-:Y:S01]  /*27b0*/  @!P4 IADD3 R4, R4, -R37, RZ ;  /* 0x800000250404c210 */ /* 0x000fe20007ffe0ff */
[----:B------:R-:W-:Y:S01]  /*27c0*/  IMAD.HI.U32 R17, R47, R15, RZ ;  /* 0x0000000f2f117227 */ /* 0x000fe200078e00ff */
[----:B------:R-:W-:-:S02]  /*27d0*/  ISETP.GE.AND P4, PT, R89, c[0x0][0x180], PT ;  /* 0x0000600059007a0c */ /* 0x000fc40003f86270 */
[----:B------:R-:W-:Y:S01]  /*27e0*/  LOP3.LUT R47, RZ, c[0x0][0x178], RZ, 0x33, !PT ;  /* 0x00005e00ff2f7a12 */ /* 0x000fe200078e33ff */
[----:B------:R-:W-:Y:S02]  /*27f0*/  IMAD R2, R37, R2, R0 ;  /* 0x0000000225027224 */ /* 0x000fe400078e0200 */
[----:B------:R-:W-:Y:S02]  /*2800*/  IMAD.MOV R0, RZ, RZ, -R17 ;  /* 0x000000ffff007224 */ /* 0x000fe400078e0a11 */
[----:B------:R-:W-:Y:S01]  /*2810*/  IMAD.U32 R13, RZ, RZ, UR4 ;  /* 0x00000004ff0d7e24 */ /* 0x000fe2000f8e00ff */
[----:B------:R-:W-:Y:S01]  /*2820*/  UIADD3 UR4, UR13, -0x100, URZ ;  /* 0xffffff000d047890 */ /* 0x000fe2000fffe03f */
[C---:B------:R-:W-:Y:S01]  /*2830*/  IMAD R0, R80.reuse, R0, R15 ;  /* 0x0000000050007224 */ /* 0x040fe200078e020f */
[----:B------:R-:W-:Y:S01]  /*2840*/  @!P2 IADD3 R3, R3, -R37, RZ ;  /* 0x800000250303a210 */ /* 0x000fe20007ffe0ff */
[----:B------:R-:W-:Y:S01]  /*2850*/  @!P5 IMAD.IADD R5, R5, 0x1, -R37 ;  /* 0x000000010505d824 */ /* 0x000fe200078e0a25 */
[----:B------:R-:W-:Y:S01]  /*2860*/  SEL R16, R13, RZ, !P4 ;  /* 0x000000ff0d107207 */ /* 0x000fe20006000000 */
[----:B------:R-:W-:Y:S01]  /*2870*/  @!P1 IMAD.MOV R11, RZ, RZ, -R11 ;  /* 0x000000ffff0b9224 */ /* 0x000fe200078e0a0b */
[----:B------:R-:W-:Y:S01]  /*2880*/  ISETP.GT.U32.AND P2, PT, R80, R0, PT ;  /* 0x000000005000720c */ /* 0x000fe20003f44070 */
[----:B------:R-:W-:Y:S01]  /*2890*/  @!P0 IMAD.MOV R10, RZ, RZ, -R10 ;  /* 0x000000ffff0a8224 */ /* 0x000fe200078e0a0a */
[C---:B------:R-:W-:Y:S01]  /*28a0*/  ISETP.GT.U32.AND P4, PT, R37.reuse, R5, PT ;  /* 0x000000052500720c */ /* 0x040fe20003f84070 */
[----:B------:R-:W-:Y:S01]  /*28b0*/  @!P6 IMAD.MOV R14, RZ, RZ, -R14 ;  /* 0x000000ffff0ee224 */ /* 0x000fe200078e0a0e */
[----:B------:R-:W-:Y:S01]  /*28c0*/  ISETP.GT.U32.AND P1, PT, R37, R2, PT ;  /* 0x000000022500720c */ /* 0x000fe20003f24070 */
[----:B------:R-:W-:Y:S01]  /*28d0*/  @!P3 IMAD.MOV R9, RZ, RZ, -R9 ;  /* 0x000000ffff09b224 */ /* 0x000fe200078e0a09 */
[----:B------:R-:W-:Y:S01]  /*28e0*/  ISETP.GE.AND P0, PT, R27, RZ, PT ;  /* 0x000000ff1b00720c */ /* 0x000fe20003f06270 */
[----:B------:R-:W-:Y:S01]  /*28f0*/  IMAD.SHL.U32 R104, R49, 0x2, RZ ;  /* 0x0000000231687824 */ /* 0x000fe200078e00ff */
[----:B------:R-:W-:Y:S01]  /*2900*/  ISETP.GT.U32.AND P6, PT, R37, R4, PT ;  /* 0x000000042500720c */ /* 0x000fe20003fc4070 */
[----:B------:R-:W-:Y:S01]  /*2910*/  IMAD.SHL.U32 R102, R48, 0x2, RZ ;  /* 0x0000000230667824 */ /* 0x000fe200078e00ff */
[----:B------:R-:W-:-:S02]  /*2920*/  ISETP.GE.AND P5, PT, R28, RZ, PT ;  /* 0x000000ff1c00720c */ /* 0x000fc40003fa6270 */
[----:B------:R-:W-:Y:S01]  /*2930*/  ISETP.NE.U32.AND P3, PT, R16, RZ, PT ;  /* 0x000000ff1000720c */ /* 0x000fe20003f65070 */
[----:B------:R-:W-:Y:S01]  /*2940*/  @!P2 IMAD.IADD R0, R0, 0x1, -R80 ;  /* 0x000000010000a824 */ /* 0x000fe200078e0a50 */
[----:B------:R1:W-:Y:S01]  /*2950*/  STL [R1+0x3c], R104 ;  /* 0x00003c6801007387 */ /* 0x0003e20000100800 */
[--C-:B------:R-:W-:Y:S01]  /*2960*/  @!P4 IMAD.IADD R5, R5, 0x1, -R37.reuse ;  /* 0x000000010505c824 */ /* 0x100fe200078e0a25 */
[----:B------:R-:W-:Y:S01]  /*2970*/  ISETP.GE.AND P4, PT, R26, RZ, PT ;  /* 0x000000ff1a00720c */ /* 0x000fe20003f86270 */
[----:B------:R-:W-:Y:S01]  /*2980*/  @!P1 IMAD.IADD R2, R2, 0x1, -R37 ;  /* 0x0000000102029824 */ /* 0x000fe200078e0a25 */
[----:B------:R-:W-:Y:S01]  /*2990*/  ISETP.GT.U32.AND P2, PT, R80, R0, PT ;  /* 0x000000005000720c */ /* 0x000fe20003f44070 */
[----:B------:R-:W-:Y:S01]  /*29a0*/  @!P0 IMAD.MOV R7, RZ, RZ, -R7 ;  /* 0x000000ffff078224 */ /* 0x000fe200078e0a07 */
[C---:B------:R-:W-:Y:S01]  /*29b0*/  ISETP.GT.U32.AND P1, PT, R37.reuse, R3, PT ;  /* 0x000000032500720c */ /* 0x040fe20003f24070 */
[----:B------:R-:W-:Y:S01]  /*29c0*/  @!P6 IMAD.IADD R4, R4, 0x1, -R37 ;  /* 0x000000010404e824 */ /* 0x000fe200078e0a25 */
[----:B------:R-:W-:Y:S01]  /*29d0*/  ISETP.GT.U32.AND P0, PT, R37, R2, PT ;  /* 0x000000022500720c */ /* 0x000fe20003f04070 */
[----:B------:R-:W-:Y:S01]  /*29e0*/  @!P5 IMAD.MOV R8, RZ, RZ, -R8 ;  /* 0x000000ffff08d224 */ /* 0x000fe200078e0a08 */
[----:B------:R-:W-:Y:S01]  /*29f0*/  ISETP.GE.AND P5, PT, R25, RZ, PT ;  /* 0x000000ff1900720c */ /* 0x000fe20003fa6270 */
[----:B------:R1:W-:Y:S01]  /*2a00*/  STL [R1+0x38], R102 ;  /* 0x0000386601007387 */ /* 0x0003e20000100800 */
[----:B------:R-:W-:-:S03]  /*2a10*/  ISETP.GE.AND P6, PT, R22, RZ, PT ;  /* 0x000000ff1600720c */ /* 0x000fc60003fc6270 */
[----:B------:R-:W-:Y:S01]  /*2a20*/  @!P4 IMAD.MOV R6, RZ, RZ, -R6 ;  /* 0x000000ffff06c224 */ /* 0x000fe200078e0a06 */
[----:B------:R-:W-:Y:S01]  /*2a30*/  ISETP.GE.AND P4, PT, R19, RZ, PT ;  /* 0x000000ff1300720c */ /* 0x000fe20003f86270 */
[----:B------:R-:W-:Y:S01]  /*2a40*/  @!P2 IMAD.IADD R0, R0, 0x1, -R80 ;  /* 0x000000010000a824 */ /* 0x000fe200078e0a50 */
[----:B------:R-:W-:Y:S01]  /*2a50*/  ISETP.NE.AND P2, PT, RZ, c[0x0][0x178], PT ;  /* 0x00005e00ff007a0c */ /* 0x000fe20003f45270 */
[--C-:B------:R-:W-:Y:S01]  /*2a60*/  @!P1 IMAD.IADD R3, R3, 0x1, -R37.reuse ;  /* 0x0000000103039824 */ /* 0x100fe200078e0a25 */
[----:B------:R-:W-:Y:S01]  /*2a70*/  ISETP.GE.AND P1, PT, R244, c[0x0][0x180], PT ;  /* 0x00006000f4007a0c */ /* 0x000fe20003f26270 */
[----:B------:R-:W-:Y:S01]  /*2a80*/  @!P0 IMAD.IADD R2, R2, 0x1, -R37 ;  /* 0x0000000102028824 */ /* 0x000fe200078e0a25 */
[----:B------:R-:W-:Y:S02]  /*2a90*/  SEL R38, R47, R38, !P2 ;  /* 0x000000262f267207 */ /* 0x000fe40005000000 */
[----:B------:R-:W-:Y:S01]  /*2aa0*/  SEL R15, R13, RZ, !P1 ;  /* 0x000000ff0d0f7207 */ /* 0x000fe20004800000 */
[----:B------:R-:W-:Y:S01]  /*2ab0*/  @!P6 IMAD.MOV R4, RZ, RZ, -R4 ;  /* 0x000000ffff04e224 */ /* 0x000fe200078e0a04 */
[C---:B------:R-:W-:Y:S01]  /*2ac0*/  SEL R37, R47.reuse, R46, !P2 ;  /* 0x0000002e2f257207 */ /* 0x040fe20005000000 */
[----:B------:R-:W-:Y:S01]  /*2ad0*/  IMAD R179, R38, c[0x0][0x184], R89 ;  /* 0x0000610026b37a24 */ /* 0x000fe200078e0259 */
[----:B------:R-:W-:Y:S01]  /*2ae0*/  ISETP.GE.AND P1, PT, R20, RZ, PT ;  /* 0x000000ff1400720c */ /* 0x000fe20003f26270 */
[----:B------:R-:W-:Y:S01]  /*2af0*/  @!P4 IMAD.MOV R3, RZ, RZ, -R3 ;  /* 0x000000ffff03c224 */ /* 0x000fe200078e0a03 */
[----:B------:R-:W-:Y:S01]  /*2b00*/  SEL R36, R47, R36, !P2 ;  /* 0x000000242f247207 */ /* 0x000fe20005000000 */
[----:B------:R-:W-:Y:S01]  /*2b10*/  IMAD R178, R37, c[0x0][0x184], R89 ;  /* 0x0000610025b27a24 */ /* 0x000fe200078e0259 */
[----:B------:R-:W-:-:S02]  /*2b20*/  SEL R35, R47, R35, !P2 ;  /* 0x000000232f237207 */ /* 0x000fc40005000000 */
[C---:B------:R-:W-:Y:S01]  /*2b30*/  SEL R34, R47.reuse, R45, !P2 ;  /* 0x0000002d2f227207 */ /* 0x040fe20005000000 */
[--C-:B------:R-:W-:Y:S01]  /*2b40*/  IMAD R177, R36, c[0x0][0x184], R89.reuse ;  /* 0x0000610024b17a24 */ /* 0x100fe200078e0259 */
[----:B------:R-:W-:Y:S01]  /*2b50*/  SEL R33, R47, R33, !P2 ;  /* 0x000000212f217207 */ /* 0x000fe20005000000 */
[--C-:B------:R-:W-:Y:S01]  /*2b60*/  IMAD R176, R35, c[0x0][0x184], R89.reuse ;  /* 0x0000610023b07a24 */ /* 0x100fe200078e0259 */
[C---:B------:R-:W-:Y:S01]  /*2b70*/  SEL R32, R47.reuse, R32, !P2 ;  /* 0x000000202f207207 */ /* 0x040fe20005000000 */
[--C-:B------:R-:W-:Y:S01]  /*2b80*/  IMAD R175, R34, c[0x0][0x184], R89.reuse ;  /* 0x0000610022af7a24 */ /* 0x100fe200078e0259 */
[----:B------:R-:W-:Y:S01]  /*2b90*/  SEL R31, R47, R31, !P2 ;  /* 0x0000001f2f1f7207 */ /* 0x000fe20005000000 */
[----:B------:R-:W-:Y:S01]  /*2ba0*/  IMAD R174, R33, c[0x0][0x184], R89 ;  /* 0x0000610021ae7a24 */ /* 0x000fe200078e0259 */
[----:B------:R-:W-:Y:S01]  /*2bb0*/  ISETP.GE.AND P0, PT, R94, c[0x0][0x180], PT ;  /* 0x000060005e007a0c */ /* 0x000fe20003f06270 */
[----:B------:R-:W-:Y:S01]  /*2bc0*/  IMAD.WIDE R80, R178, R90, c[0x0][0x160] ;  /* 0x00005800b2507625 */ /* 0x000fe200078e025a */
[----:B------:R-:W-:-:S02]  /*2bd0*/  ISETP.GE.AND P4, PT, R82, RZ, PT ;  /* 0x000000ff5200720c */ /* 0x000fc40003f86270 */
[----:B------:R-:W-:Y:S01]  /*2be0*/  SEL R30, R47, R30, !P2 ;  /* 0x0000001e2f1e7207 */ /* 0x000fe20005000000 */
[----:B-1----:R-:W-:Y:S01]  /*2bf0*/  IMAD.WIDE R82, R179, R90, c[0x0][0x160] ;  /* 0x00005800b3527625 */ /* 0x002fe200078e025a */
[C---:B------:R-:W-:Y:S02]  /*2c00*/  SEL R29, R47.reuse, R29, !P2 ;  /* 0x0000001d2f1d7207 */ /* 0x040fe40005000000 */
[C---:B------:R-:W-:Y:S01]  /*2c10*/  SEL R28, R47.reuse, R44, !P2 ;  /* 0x0000002c2f1c7207 */ /* 0x040fe20005000000 */
[--C-:B------:R-:W-:Y:S01]  /*2c20*/  IMAD R241, R32, c[0x0][0x184], R89.reuse ;  /* 0x0000610020f17a24 */ /* 0x100fe200078e0259 */
[----:B------:R-:W-:Y:S01]  /*2c30*/  SEL R27, R47, R43, !P2 ;  /* 0x0000002b2f1b7207 */ /* 0x000fe20005000000 */
[----:B------:R-:W-:Y:S01]  /*2c40*/  IMAD.WIDE R78, R177, R90, c[0x0][0x160] ;  /* 0x00005800b14e7625 */ /* 0x000fe200078e025a */
[----:B------:R-:W-:Y:S01]  /*2c50*/  SEL R16, R13, RZ, !P0 ;  /* 0x000000ff0d107207 */ /* 0x000fe20004000000 */
[----:B------:R1:W-:Y:S01]  /*2c60*/  LDGSTS.E.BYPASS.LTC128B.128 [R144], [R82.64], P3 ;  /* 0x0000000052907fae */ /* 0x0003e20009901d52 */
[----:B------:R-:W-:Y:S01]  /*2c70*/  SEL R26, R47, R42, !P2 ;  /* 0x0000002a2f1a7207 */ /* 0x000fe20005000000 */
[--C-:B------:R-:W-:Y:S01]  /*2c80*/  IMAD R242, R31, c[0x0][0x184], R89.reuse ;  /* 0x000061001ff27a24 */ /* 0x100fe200078e0259 */
[C---:B------:R-:W-:Y:S01]  /*2c90*/  SEL R25, R47.reuse, R41, !P2 ;  /* 0x000000292f197207 */ /* 0x040fe20005000000 */
[----:B------:R-:W-:Y:S01]  /*2ca0*/  IMAD.WIDE R76, R176, R90, c[0x0][0x160] ;  /* 0x00005800b04c7625 */ /* 0x000fe200078e025a */
[----:B------:R-:W-:Y:S01]  /*2cb0*/  SEL R22, R47, R40, !P2 ;  /* 0x000000282f167207 */ /* 0x000fe20005000000 */
[----:B------:R1:W-:Y:S01]  /*2cc0*/  LDGSTS.E.BYPASS.LTC128B.128 [R143], [R80.64], P3 ;  /* 0x00000000508f7fae */ /* 0x0003e20009901d52 */
[----:B------:R-:W-:Y:S01]  /*2cd0*/  @!P5 IADD3 R5, -R5, RZ, RZ ;  /* 0x000000ff0505d210 */ /* 0x000fe20007ffe1ff */
[--C-:B------:R-:W-:Y:S01]  /*2ce0*/  IMAD R248, R30, c[0x0][0x184], R89.reuse ;  /* 0x000061001ef87a24 */ /* 0x100fe200078e0259 */
[----:B------:R-:W-:Y:S01]  /*2cf0*/  SEL R20, R47, R39, !P2 ;  /* 0x000000272f147207 */ /* 0x000fe20005000000 */
[----:B------:R-:W-:Y:S01]  /*2d00*/  IMAD.WIDE R74, R175, R90, c[0x0][0x160] ;  /* 0x00005800af4a7625 */ /* 0x000fe200078e025a */
[----:B------:R-:W-:Y:S01]  /*2d10*/  ISETP.NE.U32.AND P5, PT, R15, RZ, PT ;  /* 0x000000ff0f00720c */ /* 0x000fe20003fa5070 */
[----:B------:R1:W-:Y:S01]  /*2d20*/  LDGSTS.E.BYPASS.LTC128B.128 [R142], [R78.64], P3 ;  /* 0x000000004e8e7fae */ /* 0x0003e20009901d52 */
[----:B------:R-:W-:Y:S01]  /*2d30*/  ISETP.NE.U32.AND P0, PT, R16, RZ, PT ;  /* 0x000000ff1000720c */ /* 0x000fe20003f05070 */
[--C-:B------:R-:W-:Y:S01]  /*2d40*/  IMAD R249, R29, c[0x0][0x184], R89.reuse ;  /* 0x000061001df97a24 */ /* 0x100fe200078e0259 */
[C---:B------:R-:W-:Y:S01]  /*2d50*/  SEL R24, R47.reuse, R24, !P2 ;  /* 0x000000182f187207 */ /* 0x040fe20005000000 */
[----:B------:R-:W-:Y:S01]  /*2d60*/  IMAD.WIDE R72, R174, R90, c[0x0][0x160] ;  /* 0x00005800ae487625 */ /* 0x000fe200078e025a */
[C---:B------:R-:W-:Y:S01]  /*2d70*/  SEL R19, R47.reuse, R23, !P2 ;  /* 0x000000172f137207 */ /* 0x040fe20005000000 */
[----:B------:R1:W-:Y:S01]  /*2d80*/  LDGSTS.E.BYPASS.LTC128B.128 [R141], [R76.64], P3 ;  /* 0x000000004c8d7fae */ /* 0x0003e20009901d52 */
[C---:B------:R-:W-:Y:S01]  /*2d90*/  SEL R17, R47.reuse, R14, !P2 ;  /* 0x0000000e2f117207 */ /* 0x040fe20005000000 */
[----:B------:R-:W-:Y:S01]  /*2da0*/  @!P1 IMAD.MOV R2, RZ, RZ, -R2 ;  /* 0x000000ffff029224 */ /* 0x000fe200078e0a02 */
[C---:B------:R-:W-:Y:S01]  /*2db0*/  SEL R16, R47.reuse, R12, !P2 ;  /* 0x0000000c2f107207 */ /* 0x040fe20005000000 */
[--C-:B------:R-:W-:Y:S01]  /*2dc0*/  IMAD R250, R28, c[0x0][0x184], R89.reuse ;  /* 0x000061001cfa7a24 */ /* 0x100fe200078e0259 */
[----:B------:R-:W-:Y:S01]  /*2dd0*/  SEL R15, R47, R11, !P2 ;  /* 0x0000000b2f0f7207 */ /* 0x000fe20005000000 */
[----:B------:R-:W-:Y:S01]  /*2de0*/  IMAD.WIDE R70, R241, R90, c[0x0][0x160] ;  /* 0x00005800f1467625 */ /* 0x000fe200078e025a */
[C---:B------:R-:W-:Y:S01]  /*2df0*/  SEL R21, R47.reuse, R21, !P2 ;  /* 0x000000152f157207 */ /* 0x040fe20005000000 */
[----:B------:R1:W-:Y:S01]  /*2e00*/  LDGSTS.E.BYPASS.LTC128B.128 [R140], [R74.64], P3 ;  /* 0x000000004a8c7fae */ /* 0x0003e20009901d52 */
[----:B------:R-:W-:Y:S01]  /*2e10*/  SEL R14, R47, R10, !P2 ;  /* 0x0000000a2f0e7207 */ /* 0x000fe20005000000 */
[--C-:B------:R-:W-:Y:S01]  /*2e20*/  IMAD R251, R27, c[0x0][0x184], R89.reuse ;  /* 0x000061001bfb7a24 */ /* 0x100fe200078e0259 */
[C---:B------:R-:W-:Y:S01]  /*2e30*/  SEL R12, R47.reuse, R9, !P2 ;  /* 0x000000092f0c7207 */ /* 0x040fe20005000000 */
[----:B------:R-:W-:Y:S01]  /*2e40*/  IMAD.WIDE R68, R242, R90, c[0x0][0x160] ;  /* 0x00005800f2447625 */ /* 0x000fe200078e025a */
[C---:B------:R-:W-:Y:S01]  /*2e50*/  SEL R11, R47.reuse, R8, !P2 ;  /* 0x000000082f0b7207 */ /* 0x040fe20005000000 */
[----:B------:R1:W-:Y:S01]  /*2e60*/  LDGSTS.E.BYPASS.LTC128B.128 [R139], [R72.64], P3 ;  /* 0x00000000488b7fae */ /* 0x0003e20009901d52 */
[C---:B------:R-:W-:Y:S01]  /*2e70*/  SEL R18, R47.reuse, R18, !P2 ;  /* 0x000000122f127207 */ /* 0x040fe20005000000 */
[--C-:B------:R-:W-:Y:S01]  /*2e80*/  IMAD R173, R26, c[0x0][0x184], R89.reuse ;  /* 0x000061001aad7a24 */ /* 0x100fe200078e0259 */
[C---:B------:R-:W-:Y:S01]  /*2e90*/  SEL R10, R47.reuse, R7, !P2 ;  /* 0x000000072f0a7207 */ /* 0x040fe20005000000 */
[----:B------:R-:W-:Y:S01]  /*2ea0*/  IMAD.WIDE R66, R248, R90, c[0x0][0x160] ;  /* 0x00005800f8427625 */ /* 0x000fe200078e025a */
[C---:B------:R-:W-:Y:S01]  /*2eb0*/  SEL R9, R47.reuse, R6, !P2 ;  /* 0x000000062f097207 */ /* 0x040fe20005000000 */
[----:B------:R1:W-:Y:S01]  /*2ec0*/  LDGSTS.E.BYPASS.LTC128B.128 [R138], [R70.64], P3 ;  /* 0x00000000468a7fae */ /* 0x0003e20009901d52 */
[----:B------:R-:W-:Y:S01]  /*2ed0*/  SEL R8, R47, R5, !P2 ;  /* 0x000000052f087207 */ /* 0x000fe20005000000 */
[--C-:B------:R-:W-:Y:S01]  /*2ee0*/  IMAD R172, R25, c[0x0][0x184], R89.reuse ;  /* 0x0000610019ac7a24 */ /* 0x100fe200078e0259 */
[----:B------:R-:W-:Y:S01]  /*2ef0*/  SEL R7, R47, R4, !P2 ;  /* 0x000000042f077207 */ /* 0x000fe20005000000 */
[----:B------:R-:W-:Y:S01]  /*2f00*/  IMAD.WIDE R64, R249, R90, c[0x0][0x160] ;  /* 0x00005800f9407625 */ /* 0x000fe200078e025a */
[C---:B------:R-:W-:Y:S01]  /*2f10*/  SEL R6, R47.reuse, R3, !P2 ;  /* 0x000000032f067207 */ /* 0x040fe20005000000 */
[----:B------:R1:W-:Y:S01]  /*2f20*/  LDGSTS.E.BYPASS.LTC128B.128 [R137], [R68.64], P3 ;  /* 0x0000000044897fae */ /* 0x0003e20009901d52 */
[----:B------:R-:W-:Y:S01]  /*2f30*/  SEL R5, R47, R2, !P2 ;  /* 0x000000022f057207 */ /* 0x000fe20005000000 */
[--C-:B------:R-:W-:Y:S01]  /*2f40*/  IMAD R171, R22, c[0x0][0x184], R89.reuse ;  /* 0x0000610016ab7a24 */ /* 0x100fe200078e0259 */
[----:B------:R-:W-:Y:S01]  /*2f50*/  ISETP.NE.AND P2, PT, RZ, c[0x0][0x17c], PT ;  /* 0x00005f00ff007a0c */ /* 0x000fe20003f45270 */
[----:B------:R-:W-:Y:S01]  /*2f60*/  IMAD.WIDE R62, R250, R90, c[0x0][0x160] ;  /* 0x00005800fa3e7625 */ /* 0x000fe200078e025a */
[----:B------:R-:W-:Y:S01]  /*2f70*/  ISETP.GE.AND P6, PT, R88, c[0x0][0x180], PT ;  /* 0x0000600058007a0c */ /* 0x000fe20003fc6270 */
[----:B------:R1:W-:Y:S01]  /*2f80*/  LDGSTS.E.BYPASS.LTC128B.128 [R136], [R66.64], P3 ;  /* 0x0000000042887fae */ /* 0x0003e20009901d52 */
[----:B------:R-:W-:Y:S01]  /*2f90*/  ISETP.GE.AND P1, PT, R96, c[0x0][0x180], PT ;  /* 0x0000600060007a0c */ /* 0x000fe20003f26270 */
[----:B------:R-:W-:-:S02]  /*2fa0*/  IMAD R170, R20, c[0x0][0x184], R89 ;  /* 0x0000610014aa7a24 */ /* 0x000fc400078e0259 */
[-C--:B------:R-:W-:Y:S01]  /*2fb0*/  IMAD.WIDE R60, R251, R90.reuse, c[0x0][0x160] ;  /* 0x00005800fb3c7625 */ /* 0x080fe200078e025a */
[----:B------:R1:W-:Y:S01]  /*2fc0*/  LDGSTS.E.BYPASS.LTC128B.128 [R135], [R64.64], P3 ;  /* 0x0000000040877fae */ /* 0x0003e20009901d52 */
[----:B------:R-:W-:Y:S02]  /*2fd0*/  SEL R4, R13, RZ, !P1 ;  /* 0x000000ff0d047207 */ /* 0x000fe40004800000 */
[--C-:B------:R-:W-:Y:S01]  /*2fe0*/  IMAD R169, R24, c[0x0][0x184], R89.reuse ;  /* 0x0000610018a97a24 */ /* 0x100fe200078e0259 */
[----:B------:R1:W-:Y:S01]  /*2ff0*/  LDGSTS.E.BYPASS.LTC128B.128 [R134], [R62.64], P3 ;  /* 0x000000003e867fae */ /* 0x0003e20009901d52 */
[----:B------:R-:W-:Y:S01]  /*3000*/  IMAD.WIDE R58, R173, R90, c[0x0][0x160] ;  /* 0x00005800ad3a7625 */ /* 0x000fe200078e025a */
[----:B------:R-:W-:Y:S02]  /*3010*/  ISETP.GE.AND P1, PT, R93, c[0x0][0x180], PT ;  /* 0x000060005d007a0c */ /* 0x000fe40003f26270 */
[----:B------:R1:W-:Y:S01]  /*3020*/  LDGSTS.E.BYPASS.LTC128B.128 [R133], [R60.64], P3 ;  /* 0x000000003c857fae */ /* 0x0003e20009901d52 */
[----:B------:R-:W-:-:S02]  /*3030*/  IMAD R168, R19, c[0x0][0x184], R89 ;  /* 0x0000610013a87a24 */ /* 0x000fc400078e0259 */
[-C--:B------:R-:W-:Y:S01]  /*3040*/  IMAD.WIDE R56, R172, R90.reuse, c[0x0][0x160] ;  /* 0x00005800ac387625 */ /* 0x080fe200078e025a */
[----:B------:R1:W-:Y:S03]  /*3050*/  LDGSTS.E.BYPASS.LTC128B.128 [R132], [R58.64], P3 ;  /* 0x000000003a847fae */ /* 0x0003e60009901d52 */
[----:B------:R-:W-:Y:S01]  /*3060*/  IMAD R167, R21, c[0x0][0x184], R89 ;  /* 0x0000610015a77a24 */ /* 0x000fe200078e0259 */
[----:B------:R1:W-:Y:S01]  /*3070*/  LDGSTS.E.BYPASS.LTC128B.128 [R130], [R56.64], P3 ;  /* 0x0000000038827fae */ /* 0x0003e20009901d52 */
[----:B------:R-:W-:-:S04]  /*3080*/  IMAD.WIDE R54, R171, R90, c[0x0][0x160] ;  /* 0x00005800ab367625 */ /* 0x000fc800078e025a */
[----:B------:R-:W-:Y:S01]  /*3090*/  IMAD.MOV.U32 R2, RZ, RZ, R0 ;  /* 0x000000ffff027224 */ /* 0x000fe200078e0000 */
[----:B------:R-:W-:Y:S01]  /*30a0*/  SEL R0, R13, RZ, !P6 ;  /* 0x000000ff0d007207 */ /* 0x000fe20007000000 */
[--C-:B------:R-:W-:Y:S01]  /*30b0*/  IMAD R166, R18, c[0x0][0x184], R89.reuse ;  /* 0x0000610012a67a24 */ /* 0x100fe200078e0259 */
[----:B------:R-:W-:Y:S01]  /*30c0*/  ISETP.GE.AND P6, PT, R95, c[0x0][0x180], PT ;  /* 0x000060005f007a0c */ /* 0x000fe20003fc6270 */
[-C--:B------:R-:W-:Y:S01]  /*30d0*/  IMAD.WIDE R52, R170, R90.reuse, c[0x0][0x160] ;  /* 0x00005800aa347625 */ /* 0x080fe200078e025a */
[----:B------:R1:W-:Y:S02]  /*30e0*/  LDGSTS.E.BYPASS.LTC128B.128 [R128], [R54.64], P3 ;  /* 0x0000000036807fae */ /* 0x0003e40009901d52 */
[----:B------:R-:W-:Y:S01]  /*30f0*/  SEL R3, R13, RZ, !P6 ;  /* 0x000000ff0d037207 */ /* 0x000fe20007000000 */
[----:B------:R-:W-:Y:S01]  /*3100*/  IMAD R165, R17, c[0x0][0x184], R89 ;  /* 0x0000610011a57a24 */ /* 0x000fe200078e0259 */
[----:B------:R1:W-:Y:S01]  /*3110*/  LDGSTS.E.BYPASS.LTC128B.128 [R126], [R52.64], P3 ;  /* 0x00000000347e7fae */ /* 0x0003e20009901d52 */
[----:B------:R-:W-:Y:S01]  /*3120*/  IMAD.WIDE R50, R169, R90, c[0x0][0x160] ;  /* 0x00005800a9327625 */ /* 0x000fe200078e025a */
[----:B------:R-:W-:-:S02]  /*3130*/  ISETP.NE.U32.AND P6, PT, R4, RZ, PT ;  /* 0x000000ff0400720c */ /* 0x000fc40003fc5070 */
[----:B------:R-:W-:Y:S01]  /*3140*/  SHF.R.U32.HI R4, RZ, 0x3, R180 ;  /* 0x00000003ff047819 */ /* 0x000fe200000116b4 */
[----:B------:R-:W-:Y:S01]  /*3150*/  IMAD R164, R16, c[0x0][0x184], R89 ;  /* 0x0000610010a47a24 */ /* 0x000fe200078e0259 */
[----:B------:R1:W-:Y:S01]  /*3160*/  LDGSTS.E.BYPASS.LTC128B.128 [R124], [R50.64], P3 ;  /* 0x00000000327c7fae */ /* 0x0003e20009901d52 */
[----:B------:R-:W-:-:S04]  /*3170*/  IMAD.WIDE R48, R168, R90, c[0x0][0x160] ;  /* 0x00005800a8307625 */ /* 0x000fc800078e025a */
[----:B------:R-:W-:Y:S01]  /*3180*/  IMAD R131, R15, c[0x0][0x184], R89 ;  /* 0x000061000f837a24 */ /* 0x000fe200078e0259 */
[----:B------:R1:W-:Y:S01]  /*3190*/  LDGSTS.E.BYPASS.LTC128B.128 [R122], [R48.64], P3 ;  /* 0x00000000307a7fae */ /* 0x0003e20009901d52 */
[----:B------:R-:W-:-:S04]  /*31a0*/  IMAD.WIDE R46, R167, R90, c[0x0][0x160] ;  /* 0x00005800a72e7625 */ /* 0x000fc800078e025a */
[----:B------:R-:W-:Y:S01]  /*31b0*/  IMAD R129, R14, c[0x0][0x184], R89 ;  /* 0x000061000e817a24 */ /* 0x000fe200078e0259 */
[----:B------:R1:W-:Y:S01]  /*31c0*/  LDGSTS.E.BYPASS.LTC128B.128 [R120], [R46.64], P3 ;  /* 0x000000002e787fae */ /* 0x0003e20009901d52 */
[----:B------:R-:W-:-:S04]  /*31d0*/  IMAD.WIDE R44, R166, R90, c[0x0][0x160] ;  /* 0x00005800a62c7625 */ /* 0x000fc800078e025a */
[----:B------:R-:W-:Y:S01]  /*31e0*/  @!P4 IMAD.MOV R2, RZ, RZ, -R2 ;  /* 0x000000ffff02c224 */ /* 0x000fe200078e0a02 */
[----:B------:R-:W-:Y:S01]  /*31f0*/  ISETP.NE.U32.AND P4, PT, R0, RZ, PT ;  /* 0x000000ff0000720c */ /* 0x000fe20003f85070 */
[--C-:B------:R-:W-:Y:S01]  /*3200*/  IMAD R127, R12, c[0x0][0x184], R89.reuse ;  /* 0x000061000c7f7a24 */ /* 0x100fe200078e0259 */
[----:B------:R-:W-:Y:S01]  /*3210*/  SEL R0, R13, RZ, !P1 ;  /* 0x000000ff0d007207 */ /* 0x000fe20004800000 */
[-C--:B------:R-:W-:Y:S01]  /*3220*/  IMAD.WIDE R42, R165, R90.reuse, c[0x0][0x160] ;  /* 0x00005800a52a7625 */ /* 0x080fe200078e025a */
[----:B------:R1:W-:Y:S01]  /*3230*/  LDGSTS.E.BYPASS.LTC128B.128 [R118], [R44.64], P3 ;  /* 0x000000002c767fae */ /* 0x0003e20009901d52 */
[----:B------:R-:W-:Y:S02]  /*3240*/  @!P2 LOP3.LUT R2, RZ, c[0x0][0x17c], RZ, 0x33, !PT ;  /* 0x00005f00ff02aa12 */ /* 0x000fe400078e33ff */
[----:B------:R-:W-:Y:S01]  /*3250*/  IMAD R125, R11, c[0x0][0x184], R89 ;  /* 0x000061000b7d7a24 */ /* 0x000fe200078e0259 */
[----:B------:R1:W-:Y:S01]  /*3260*/  LDGSTS.E.BYPASS.LTC128B.128 [R116], [R42.64], P3 ;  /* 0x000000002a747fae */ /* 0x0003e20009901d52 */
[----:B------:R-:W-:Y:S01]  /*3270*/  IMAD.WIDE R40, R164, R90, c[0x0][0x160] ;  /* 0x00005800a4287625 */ /* 0x000fe200078e025a */
[----:B------:R-:W-:-:S02]  /*3280*/  ISETP.NE.U32.AND P2, PT, R0, RZ, PT ;  /* 0x000000ff0000720c */ /* 0x000fc40003f45070 */
[----:B------:R-:W-:Y:S01]  /*3290*/  LOP3.LUT R0, R4, R180, RZ, 0x3c, !PT ;  /* 0x000000b404007212 */ /* 0x000fe200078e3cff */
[--C-:B------:R-:W-:Y:S01]  /*32a0*/  IMAD R123, R10, c[0x0][0x184], R89.reuse ;  /* 0x000061000a7b7a24 */ /* 0x100fe200078e0259 */
[----:B------:R1:W-:Y:S01]  /*32b0*/  LDGSTS.E.BYPASS.LTC128B.128 [R115], [R40.64], P3 ;  /* 0x0000000028737fae */ /* 0x0003e20009901d52 */
[-C--:B------:R-:W-:Y:S01]  /*32c0*/  IMAD.WIDE R38, R131, R90.reuse, c[0x0][0x160] ;  /* 0x0000580083267625 */ /* 0x080fe200078e025a */
[----:B------:R-:W-:Y:S02]  /*32d0*/  SHF.L.U32 R0, R0, 0x3, RZ ;  /* 0x0000000300007819 */ /* 0x000fe400000006ff */
[----:B------:R-:W-:Y:S01]  /*32e0*/  ISETP.NE.U32.AND P1, PT, R3, RZ, PT ;  /* 0x000000ff0300720c */ /* 0x000fe20003f25070 */
[----:B------:R-:W-:Y:S01]  /*32f0*/  IMAD R121, R9, c[0x0][0x184], R89 ;  /* 0x0000610009797a24 */ /* 0x000fe200078e0259 */
[----:B------:R1:W-:Y:S01]  /*3300*/  LDGSTS.E.BYPASS.LTC128B.128 [R114], [R38.64], P3 ;  /* 0x0000000026727fae */ /* 0x0003e20009901d52 */
[----:B------:R-:W-:Y:S01]  /*3310*/  IMAD.WIDE R36, R129, R90, c[0x0][0x160] ;  /* 0x0000580081247625 */ /* 0x000fe200078e025a */
[----:B------:R-:W-:-:S03]  /*3320*/  LOP3.LUT R0, R0, 0x38, RZ, 0xc0, !PT ;  /* 0x0000003800007812 */ /* 0x000fc600078ec0ff */
        /* <DEDUP_REMOVED lines=12> */
[-C--:B------:R-:W-:Y:S01]  /*33f0*/  IMAD.WIDE R26, R119, R90.reuse, c[0x0][0x160] ;  /* 0x00005800771a7625 */ /* 0x080fe200078e025a */
[----:B------:R1:W-:Y:S03]  /*3400*/  LDGSTS.E.BYPASS.LTC128B.128 [R109], [R28.64], P3 ;  /* 0x000000001c6d7fae */ /* 0x0003e60009901d52 */
[-C--:B------:R-:W-:Y:S01]  /*3410*/  IMAD.WIDE R24, R117, R90.reuse, c[0x0][0x160] ;  /* 0x0000580075187625 */ /* 0x080fe200078e025a */
[----:B------:R1:W-:Y:S03]  /*3420*/  LDGSTS.E.BYPASS.LTC128B.128 [R108], [R26.64], P3 ;  /* 0x000000001a6c7fae */ /* 0x0003e60009901d52 */
[-C--:B------:R-:W-:Y:S01]  /*3430*/  IMAD.WIDE R86, R107, R90.reuse, c[0x0][0x160] ;  /* 0x000058006b567625 */ /* 0x080fe200078e025a */
[----:B------:R1:W-:Y:S03]  /*3440*/  LDGSTS.E.BYPASS.LTC128B.128 [R106], [R24.64], P3 ;  /* 0x00000000186a7fae */ /* 0x0003e60009901d52 */
[----:B------:R-:W-:Y:S01]  /*3450*/  IMAD.WIDE R84, R105, R90, c[0x0][0x160] ;  /* 0x0000580069547625 */ /* 0x000fe200078e025a */
[----:B------:R1:W-:Y:S03]  /*3460*/  LDGSTS.E.BYPASS.LTC128B.128 [R104], [R86.64], P3 ;  /* 0x0000000056687fae */ /* 0x0003e60009901d52 */
[C---:B------:R-:W-:Y:S01]  /*3470*/  IMAD R207, R244.reuse, c[0x0][0x188], R2 ;  /* 0x00006200f4cf7a24 */ /* 0x040fe200078e0202 */
[----:B------:R1:W-:Y:S01]  /*3480*/  LDGSTS.E.BYPASS.LTC128B.128 [R102], [R84.64], P3 ;  /* 0x0000000054667fae */ /* 0x0003e20009901d52 */
[----:B------:R-:W-:Y:S01]  /*3490*/  ISETP.GE.AND P3, PT, R145, c[0x0][0x180], PT ;  /* 0x0000600091007a0c */ /* 0x000fe20003f66270 */
[----:B------:R-:W-:-:S02]  /*34a0*/  IMAD R230, R244, 0x40, R0 ;  /* 0x00000040f4e67824 */ /* 0x000fc400078e0200 */
[----:B------:R-:W-:Y:S01]  /*34b0*/  IMAD R229, R94, 0x40, R0 ;  /* 0x000000405ee57824 */ /* 0x000fe200078e0200 */
[----:B------:R-:W-:Y:S01]  /*34c0*/  SEL R3, R13, RZ, !P3 ;  /* 0x000000ff0d037207 */ /* 0x000fe20005800000 */
[----:B------:R-:W-:Y:S01]  /*34d0*/  IMAD R209, R101, 0x10, R207 ;  /* 0x0000001065d17824 */ /* 0x000fe200078e02cf */
[----:B------:R-:W-:Y:S01]  /*34e0*/  ISETP.GE.AND P3, PT, R100, c[0x0][0x180], PT ;  /* 0x0000600064007a0c */ /* 0x000fe20003f66270 */
[-C--:B------:R-:W-:Y:S01]  /*34f0*/  IMAD.WIDE R22, R207, R90.reuse, c[0x0][0x168] ;  /* 0x00005a00cf167625 */ /* 0x080fe200078e025a */
[----:B------:R-:W-:Y:S01]  /*3500*/  SHF.L.U32 R230, R230, 0x1, RZ ;  /* 0x00000001e6e67819 */ /* 0x000fe200000006ff */
[----:B------:R-:W0:Y:S01]  /*3510*/  LDGDEPBAR ;  /* 0x00000000000079af */ /* 0x000e220000000000 */
[----:B------:R-:W-:Y:S01]  /*3520*/  SEL R13, R13, RZ, !P3 ;  /* 0x000000ff0d0d7207 */ /* 0x000fe20005800000 */
[----:B------:R-:W-:Y:S01]  /*3530*/  IMAD.SHL.U32 R229, R229, 0x2, RZ ;  /* 0x00000002e5e57824 */ /* 0x000fe200078e00ff */
[----:B------:R-:W-:Y:S01]  /*3540*/  ISETP.GE.AND P3, PT, R89, UR5, PT ;  /* 0x0000000559007c0c */ /* 0x000fe2000bf66270 */
[----:B------:R-:W-:Y:S01]  /*3550*/  IMAD.WIDE R6, R209, R90, c[0x0][0x168] ;  /* 0x00005a00d1067625 */ /* 0x000fe200078e025a */
[----:B------:R1:W-:Y:S01]  /*3560*/  LDGSTS.E.BYPASS.LTC128B.128 [R230+0x30000], [R22.64], P5 ;  /* 0x3000000016e67fae */ /* 0x0003e2000a901d52 */
[----:B------:R-:W-:-:S02]  /*3570*/  PLOP3.LUT P5, PT, PT, PT, UP1, 0x80, 0x0 ;  /* 0x000000000000781c */ /* 0x000fc40003faf018 */
[--C-:B------:R-:W-:Y:S01]  /*3580*/  IMAD R228, R88, 0x40, R0.reuse ;  /* 0x0000004058e47824 */ /* 0x100fe200078e0200 */
[----:B------:R1:W-:Y:S01]  /*3590*/  LDGSTS.E.BYPASS.LTC128B.128 [R229+0x30000], [R6.64], P0 ;  /* 0x3000000006e57fae */ /* 0x0003e20008101d52 */
[----:B------:R-:W-:Y:S01]  /*35a0*/  IMAD R211, R101, 0x10, R209 ;  /* 0x0000001065d37824 */ /* 0x000fe200078e02d1 */
[----:B------:R-:W-:Y:S01]  /*35b0*/  SEL R2, RZ, 0x10, P3 ;  /* 0x00000010ff027807 */ /* 0x000fe20001800000 */
[----:B------:R-:W-:Y:S01]  /*35c0*/  IMAD.SHL.U32 R228, R228, 0x2, RZ ;  /* 0x00000002e4e47824 */ /* 0x000fe200078e00ff */
[----:B------:R-:W-:Y:S01]  /*35d0*/  ISETP.GE.AND P0, PT, R244, UR5, PT ;  /* 0x00000005f4007c0c */ /* 0x000fe2000bf06270 */
[----:B------:R-:W-:Y:S01]  /*35e0*/  IMAD.WIDE R4, R211, R90, c[0x0][0x168] ;  /* 0x00005a00d3047625 */ /* 0x000fe200078e025a */
[----:B------:R-:W-:Y:S02]  /*35f0*/  SEL R9, R2, RZ, P5 ;  /* 0x000000ff02097207 */ /* 0x000fe40002800000 */
[----:B------:R-:W-:Y:S01]  /*3600*/  PLOP3.LUT P5, PT, PT, PT, UP1, 0x80, 0x0 ;  /* 0x000000000000781c */ /* 0x000fe20003faf018 */
[----:B------:R-:W-:Y:S01]  /*3610*/  IMAD R103, R101, 0x10, R211 ;  /* 0x0000001065677824 */ /* 0x000fe200078e02d3 */
[----:B------:R-:W-:Y:S01]  /*3620*/  SEL R2, RZ, 0x10, P0 ;  /* 0x00000010ff027807 */ /* 0x000fe20000000000 */
[----:B------:R1:W-:Y:S01]  /*3630*/  LDGSTS.E.BYPASS.LTC128B.128 [R228+0x30000], [R4.64], P4 ;  /* 0x3000000004e47fae */ /* 0x0003e2000a101d52 */
[----:B------:R-:W-:Y:S01]  /*3640*/  ISETP.GE.AND P4, PT, R94, UR5, PT ;  /* 0x000000055e007c0c */ /* 0x000fe2000bf86270 */
[--C-:B------:R-:W-:Y:S01]  /*3650*/  IMAD R227, R96, 0x40, R0.reuse ;  /* 0x0000004060e37824 */ /* 0x100fe200078e0200 */
[----:B------:R-:W-:Y:S01]  /*3660*/  SEL R14, R2, RZ, P5 ;  /* 0x000000ff020e7207 */ /* 0x000fe20002800000 */
[--C-:B------:R-:W-:Y:S01]  /*3670*/  IMAD R226, R95, 0x40, R0.reuse ;  /* 0x000000405fe27824 */ /* 0x100fe200078e0200 */
[----:B------:R-:W-:Y:S01]  /*3680*/  SEL R2, RZ, 0x10, P4 ;  /* 0x00000010ff027807 */ /* 0x000fe20002000000 */
[----:B------:R-:W-:Y:S01]  /*3690*/  IMAD.SHL.U32 R227, R227, 0x2, RZ ;  /* 0x00000002e3e37824 */ /* 0x000fe200078e00ff */
[----:B------:R-:W-:Y:S01]  /*36a0*/  PLOP3.LUT P0, PT, PT, PT, UP1, 0x80, 0x0 ;  /* 0x000000000000781c */ /* 0x000fe20003f0f018 */
[----:B------:R-:W-:Y:S01]  /*36b0*/  IMAD.SHL.U32 R226, R226, 0x2, RZ ;  /* 0x00000002e2e27824 */ /* 0x000fe200078e00ff */
[----:B------:R-:W-:Y:S01]  /*36c0*/  ISETP.GE.AND P4, PT, R88, UR5, PT ;  /* 0x0000000558007c0c */ /* 0x000fe2000bf86270 */
[--C-:B------:R-:W-:Y:S01]  /*36d0*/  IMAD R225, R93, 0x40, R0.reuse ;  /* 0x000000405de17824 */ /* 0x100fe200078e0200 */
[----:B------:R-:W-:Y:S01]  /*36e0*/  PLOP3.LUT P5, PT, PT, PT, UP1, 0x80, 0x0 ;  /* 0x000000000000781c */ /* 0x000fe20003faf018 */
[--C-:B------:R-:W-:Y:S01]  /*36f0*/  IMAD R224, R145, 0x40, R0.reuse ;  /* 0x0000004091e07824 */ /* 0x100fe200078e0200 */
[----:B------:R-:W-:Y:S01]  /*3700*/  SEL R92, R2, RZ, P0 ;  /* 0x000000ff025c7207 */ /* 0x000fe20000000000 */
[----:B------:R-:W-:Y:S01]  /*3710*/  IMAD R0, R100, 0x40, R0 ;  /* 0x0000004064007824 */ /* 0x000fe200078e0200 */
[----:B------:R-:W-:Y:S01]  /*3720*/  SEL R8, RZ, 0x10, P4 ;  /* 0x00000010ff087807 */ /* 0x000fe20002000000 */
[----:B------:R-:W-:Y:S01]  /*3730*/  IMAD.SHL.U32 R225, R225, 0x2, RZ ;  /* 0x00000002e1e17824 */ /* 0x000fe200078e00ff */
[----:B------:R-:W-:Y:S01]  /*3740*/  ISETP.GE.AND P0, PT, R96, UR5, PT ;  /* 0x0000000560007c0c */ /* 0x000fe2000bf06270 */
[----:B------:R-:W-:Y:S01]  /*3750*/  IMAD.SHL.U32 R224, R224, 0x2, RZ ;  /* 0x00000002e0e07824 */ /* 0x000fe200078e00ff */
[----:B------:R-:W-:Y:S01]  /*3760*/  SEL R21, R8, RZ, P5 ;  /* 0x000000ff08157207 */ /* 0x000fe20002800000 */
[----:B------:R-:W-:Y:S01]  /*3770*/  IMAD.SHL.U32 R223, R0, 0x2, RZ ;  /* 0x0000000200df7824 */ /* 0x000fe200078e00ff */
[----:B------:R-:W-:-:S02]  /*3780*/  PLOP3.LUT P5, PT, PT, PT, UP1, 0x80, 0x0 ;  /* 0x000000000000781c */ /* 0x000fc40003faf018 */
[----:B------:R-:W-:Y:S02]  /*3790*/  SEL R8, RZ, 0x10, P0 ;  /* 0x00000010ff087807 */ /* 0x000fe40000000000 */
[----:B------:R-:W-:Y:S02]  /*37a0*/  ISETP.GE.AND P0, PT, R95, UR5, PT ;  /* 0x000000055f007c0c */ /* 0x000fe4000bf06270 */
[----:B------:R-:W-:Y:S02]  /*37b0*/  SEL R15, R8, RZ, P5 ;  /* 0x000000ff080f7207 */ /* 0x000fe40002800000 */
[----:B------:R-:W-:Y:S02]  /*37c0*/  PLOP3.LUT P5, PT, PT, PT, UP1, 0x80, 0x0 ;  /* 0x000000000000781c */ /* 0x000fe40003faf018 */
[----:B------:R-:W-:Y:S02]  /*37d0*/  SEL R8, RZ, 0x10, P0 ;  /* 0x00000010ff087807 */ /* 0x000fe40000000000 */
[----:B------:R-:W-:-:S02]  /*37e0*/  ISETP.GE.AND P0, PT, R93, UR5, PT ;  /* 0x000000055d007c0c */ /* 0x000fc4000bf06270 */
[----:B------:R-:W-:Y:S02]  /*37f0*/  SEL R20, R8, RZ, P5 ;  /* 0x000000ff08147207 */ /* 0x000fe40002800000 */
[----:B------:R-:W-:Y:S02]  /*3800*/  LEA R91, R101, R103, 0x4 ;  /* 0x00000067655b7211 */ /* 0x000fe400078e20ff */
[----:B------:R-:W-:Y:S02]  /*3810*/  PLOP3.LUT P5, PT, PT, PT, UP1, 0x80, 0x0 ;  /* 0x000000000000781c */ /* 0x000fe40003faf018 */
[----:B------:R-:W-:Y:S01]  /*3820*/  SEL R8, RZ, 0x10, P0 ;  /* 0x00000010ff087807 */ /* 0x000fe20000000000 */
[-C--:B------:R-:W-:Y:S01]  /*3830*/  IMAD.WIDE R10, R91, R90.reuse, c[0x0][0x168] ;  /* 0x00005a005b0a7625 */ /* 0x080fe200078e025a */
[----:B------:R-:W-:Y:S02]  /*3840*/  ISETP.GE.AND P0, PT, R145, UR5, PT ;  /* 0x0000000591007c0c */ /* 0x000fe4000bf06270 */
[----:B------:R-:W-:Y:S01]  /*3850*/  ISETP.NE.U32.AND P3, PT, R3, RZ, PT ;  /* 0x000000ff0300720c */ /* 0x000fe20003f65070 */
[----:B------:R-:W-:Y:S01]  /*3860*/  IMAD.WIDE R2, R103, R90, c[0x0][0x168] ;  /* 0x00005a0067027625 */ /* 0x000fe200078e025a */
[----:B------:R-:W-:-:S02]  /*3870*/  SEL R98, R8, RZ, P5 ;  /* 0x000000ff08627207 */ /* 0x000fc40002800000 */
[----:B------:R-:W-:Y:S02]  /*3880*/  PLOP3.LUT P5, PT, PT, PT, UP1, 0x80, 0x0 ;  /* 0x000000000000781c */ /* 0x000fe40003faf018 */
[----:B------:R-:W-:Y:S01]  /*3890*/  SEL R8, RZ, 0x10, P0 ;  /* 0x00000010ff087807 */ /* 0x000fe20000000000 */
[----:B------:R1:W-:Y:S01]  /*38a0*/  LDGSTS.E.BYPASS.LTC128B.128 [R227+0x30000], [R2.64], P6 ;  /* 0x3000000002e37fae */ /* 0x0003e2000b101d52 */
[----:B------:R-:W-:Y:S02]  /*38b0*/  ISETP.GE.AND P0, PT, R100, UR5, PT ;  /* 0x0000000564007c0c */ /* 0x000fe4000bf06270 */
[----:B------:R-:W-:Y:S01]  /*38c0*/  SEL R99, R8, RZ, P5 ;  /* 0x000000ff08637207 */ /* 0x000fe20002800000 */
[----:B------:R1:W-:Y:S01]  /*38d0*/  LDGSTS.E.BYPASS.LTC128B.128 [R226+0x30000], [R10.64], P1 ;  /* 0x300000000ae27fae */ /* 0x0003e20008901d52 */
[----:B------:R-:W-:Y:S02]  /*38e0*/  PLOP3.LUT P1, PT, PT, PT, UP1, 0x80, 0x0 ;  /* 0x000000000000781c */ /* 0x000fe40003f2f018 */
[----:B------:R-:W-:-:S02]  /*38f0*/  SEL R8, RZ, 0x10, P0 ;  /* 0x00000010ff087807 */ /* 0x000fc40000000000 */
[----:B------:R-:W-:Y:S01]  /*3900*/  ISETP.GE.AND P5, PT, R89, UR4, PT ;  /* 0x0000000459007c0c */ /* 0x000fe2000bfa6270 */
[----:B------:R-:W-:Y:S01]  /*3910*/  IMAD R89, R101, 0x10, R91 ;  /* 0x0000001065597824 */ /* 0x000fe200078e025b */
[----:B------:R-:W-:Y:S02]  /*3920*/  SEL R97, R8, RZ, P1 ;  /* 0x000000ff08617207 */ /* 0x000fe40000800000 */
[----:B------:R-:W-:Y:S02]  /*3930*/  PLOP3.LUT P0, PT, PT, PT, UP0, 0x80, 0x0 ;  /* 0x000000000000781c */ /* 0x000fe40003f0f008 */
[----:B------:R-:W-:Y:S02]  /*3940*/  SEL R8, RZ, 0x10, P5 ;  /* 0x00000010ff087807 */ /* 0x000fe40002800000 */
[----:B------:R-:W-:Y:S02]  /*3950*/  ISETP.GE.AND P1, PT, R244, UR4, PT ;  /* 0x00000004f4007c0c */ /* 0x000fe4000bf26270 */
[----:B------:R-:W-:-:S02]  /*3960*/  ISETP.NE.U32.AND P5, PT, R14, RZ, PT ;  /* 0x000000ff0e00720c */ /* 0x000fc40003fa5070 */
[----:B------:R-:W-:Y:S02]  /*3970*/  SEL R14, R8, RZ, P0 ;  /* 0x000000ff080e7207 */ /* 0x000fe40000000000 */
[----:B------:R-:W-:Y:S02]  /*3980*/  PLOP3.LUT P0, PT, PT, PT, UP0, 0x80, 0x0 ;  /* 0x000000000000781c */ /* 0x000fe40003f0f008 */
[----:B------:R-:W-:Y:S02]  /*3990*/  SEL R8, RZ, 0x10, P1 ;  /* 0x00000010ff087807 */ /* 0x000fe40000800000 */
[----:B------:R-:W-:Y:S02]  /*39a0*/  ISETP.GE.AND P1, PT, R94, UR4, PT ;  /* 0x000000045e007c0c */ /* 0x000fe4000bf26270 */
[----:B------:R-:W-:Y:S02]  /*39b0*/  ISETP.NE.U32.AND P6, PT, R9, RZ, PT ;  /* 0x000000ff0900720c */ /* 0x000fe40003fc5070 */
[----:B------:R-:W-:-:S02]  /*39c0*/  SEL R9, R8, RZ, P0 ;  /* 0x000000ff08097207 */ /* 0x000fc40000000000 */
[----:B------:R-:W-:Y:S02]  /*39d0*/  SEL R8, RZ, 0x10, P1 ;  /* 0x00000010ff087807 */ /* 0x000fe40000800000 */
[----:B------:R-:W-:Y:S01]  /*39e0*/  ISETP.GE.AND P1, PT, R88, UR4, PT ;  /* 0x0000000458007c0c */ /* 0x000fe2000bf26270 */
[----:B------:R-:W-:Y:S01]  /*39f0*/  IMAD R88, R101, 0x10, R89 ;  /* 0x0000001065587824 */ /* 0x000fe200078e0259 */
[----:B------:R-:W-:Y:S01]  /*3a00*/  ISETP.NE.U32.AND P4, PT, R13, RZ, PT ;  /* 0x000000ff0d00720c */ /* 0x000fe20003f85070 */
[----:B------:R-:W-:Y:S01]  /*3a10*/  IMAD.WIDE R12, R89, R90, c[0x0][0x168] ;  /* 0x00005a00590c7625 */ /* 0x000fe200078e025a */
[----:B------:R-:W-:Y:S02]  /*3a20*/  PLOP3.LUT P0, PT, PT, PT, UP0, 0x80, 0x0 ;  /* 0x000000000000781c */ /* 0x000fe40003f0f008 */
[----:B------:R-:W-:Y:S01]  /*3a30*/  LEA R101, R101, R88, 0x4 ;  /* 0x0000005865657211 */ /* 0x000fe200078e20ff */
[----:B------:R-:W-:Y:S01]  /*3a40*/  IMAD.WIDE R18, R88, R90, c[0x0][0x168] ;  /* 0x00005a0058127625 */ /* 0x000fe200078e025a */
[----:B------:R1:W-:Y:S01]  /*3a50*/  LDGSTS.E.BYPASS.LTC128B.128 [R225+0x30000], [R12.64], P2 ;  /* 0x300000000ce17fae */ /* 0x0003e20009101d52 */
[----:B------:R-:W-:-:S02]  /*3a60*/  PLOP3.LUT P2, PT, PT, PT, UP0, 0x80, 0x0 ;  /* 0x000000000000781c */ /* 0x000fc40003f4f008 */
[----:B------:R-:W-:Y:S01]  /*3a70*/  IMAD.WIDE R16, R101, R90, c[0x0][0x168] ;  /* 0x00005a0065107625 */ /* 0x000fe200078e025a */
[----:B------:R1:W-:Y:S01]  /*3a80*/  LDGSTS.E.BYPASS.LTC128B.128 [R224+0x30000], [R18.64], P3 ;  /* 0x3000000012e07fae */ /* 0x0003e20009901d52 */
[----:B------:R-:W-:Y:S02]  /*3a90*/  SEL R94, R8, RZ, P2 ;  /* 0x000000ff085e7207 */ /* 0x000fe40001000000 */
[----:B------:R-:W-:Y:S01]  /*3aa0*/  SEL R8, RZ, 0x10, P1 ;  /* 0x00000010ff087807 */ /* 0x000fe20000800000 */
[----:B------:R1:W-:Y:S01]  /*3ab0*/  LDGSTS.E.BYPASS.LTC128B.128 [R223+0x30000], [R16.64], P4 ;  /* 0x3000000010df7fae */ /* 0x0003e2000a101d52 */
[----:B------:R-:W-:Y:S02]  /*3ac0*/  ISETP.GE.AND P2, PT, R96, UR4, PT ;  /* 0x0000000460007c0c */ /* 0x000fe4000bf46270 */
[----:B------:R-:W-:Y:S01]  /*3ad0*/  SEL R96, R8, RZ, P0 ;  /* 0x000000ff08607207 */ /* 0x000fe20000000000 */
[----:B------:R-:W0:Y:S04]  /*3ae0*/  LDGDEPBAR ;  /* 0x00000000000079af */ /* 0x000e280000000000 */
[----:B------:R-:W-:Y:S01]  /*3af0*/  BAR.SYNC.DEFER_BLOCKING 0x0 ;  /* 0x0000000000007b1d */ /* 0x000fe20000010000 */
        /* <DEDUP_REMOVED lines=8> */
[----:B------:R-:W-:Y:S02]  /*3b80*/  PLOP3.LUT P0, PT, PT, PT, UP0, 0x80, 0x0 ;  /* 0x000000000000781c */ /* 0x000fe40003f0f008 */
[----:B------:R-:W-:Y:S02]  /*3b90*/  SEL R8, RZ, 0x10, P2 ;  /* 0x00000010ff087807 */ /* 0x000fe40001000000 */
[----:B------:R-:W-:Y:S02]  /*3ba0*/  ISETP.GE.AND P2, PT, R145, UR4, PT ;  /* 0x0000000491007c0c */ /* 0x000fe4000bf46270 */
[----:B------:R-:W-:Y:S01]  /*3bb0*/  SEL R90, R8, RZ, P0 ;  /* 0x000000ff085a7207 */ /* 0x000fe20000000000 */
[----:B------:R-:W-:Y:S01]  /*3bc0*/  @!PT LDS RZ, [RZ] ;  /* 0x00000000fffff984 */ /* 0x000fe20000000800 */
[----:B------:R-:W-:Y:S01]  /*3bd0*/  @!PT LDS RZ, [RZ] ;  /* 0x00000000fffff984 */ /* 0x000fe20000000800 */
[----:B------:R-:W-:Y:S01]  /*3be0*/  @!PT LDS RZ, [RZ] ;  /* 0x00000000fffff984 */ /* 0x000fe20000000800 */
[----:B------:R2:W-:Y:S01]  /*3bf0*/  LDGSTS.E.BYPASS.LTC128B.128 [R144+0x10000], [R82.64+0x100], P6 ;  /* 0x1000010052907fae */ /* 0x0005e2000b101d52 */
[----:B------:R-:W-:-:S02]  /*3c00*/  PLOP3.LUT P0, PT, PT, PT, UP0, 0x80, 0x0 ;  /* 0x000000000000781c */ /* 0x000fc40003f0f008 */
[----:B------:R-:W-:Y:S01]  /*3c10*/  SEL R0, RZ, 0x10, P2 ;  /* 0x00000010ff007807 */ /* 0x000fe20001000000 */
[----:B------:R2:W-:Y:S01]  /*3c20*/  LDGSTS.E.BYPASS.LTC128B.128 [R143+0x10000], [R80.64+0x100], P6 ;  /* 0x10000100508f7fae */ /* 0x0005e2000b101d52 */
[----:B------:R-:W-:Y:S01]  /*3c30*/  ISETP.GE.AND P2, PT, R100, UR4, PT ;  /* 0x0000000464007c0c */ /* 0x000fe2000bf46270 */
[----:B------:R-:W-:Y:S01]  /*3c40*/  IMAD.U32 R100, RZ, RZ, UR14 ;  /* 0x0000000eff647e24 */ /* 0x000fe2000f8e00ff */
[----:B------:R-:W-:Y:S01]  /*3c50*/  ISETP.NE.U32.AND P4, PT, R92, RZ, PT ;  /* 0x000000ff5c00720c */ /* 0x000fe20003f85070 */
[----:B------:R2:W-:Y:S01]  /*3c60*/  LDGSTS.E.BYPASS.LTC128B.128 [R142+0x10000], [R78.64+0x100], P6 ;  /* 0x100001004e8e7fae */ /* 0x0005e2000b101d52 */
[----:B------:R-:W-:Y:S01]  /*3c70*/  SEL R92, R0, RZ, P0 ;  /* 0x000000ff005c7207 */ /* 0x000fe20000000000 */
[----:B-1----:R-:W-:Y:S01]  /*3c80*/  IMAD.WIDE R22, R100, 0x2, R22 ;  /* 0x0000000264167825 */ /* 0x002fe200078e0216 */
[----:B------:R-:W-:Y:S01]  /*3c90*/  PLOP3.LUT P0, PT, PT, PT, UP0, 0x80, 0x0 ;  /* 0x000000000000781c */ /* 0x000fe20003f0f008 */
[----:B------:R1:W-:Y:S01]  /*3ca0*/  LDGSTS.E.BYPASS.LTC128B.128 [R141+0x10000], [R76.64+0x100], P6 ;  /* 0x100001004c8d7fae */ /* 0x0003e2000b101d52 */
[----:B------:R-:W-:Y:S01]  /*3cb0*/  SEL R0, RZ, 0x10, P2 ;  /* 0x00000010ff007807 */ /* 0x000fe20001000000 */
[----:B------:R-:W-:Y:S01]  /*3cc0*/  UISETP.GE.AND UP0, UPT, UR10, 0x80, UPT ;  /* 0x000000800a00788c */ /* 0x000fe2000bf06270 */
[----:B------:R-:W-:Y:S01]  /*3cd0*/  ISETP.NE.U32.AND P3, PT, R14, RZ, PT ;  /* 0x000000ff0e00720c */ /* 0x000fe20003f65070 */
[----:B------:R1:W-:Y:S01]  /*3ce0*/  LDGSTS.E.BYPASS.LTC128B.128 [R140+0x10000], [R74.64+0x100], P6 ;  /* 0x100001004a8c7fae */ /* 0x0003e2000b101d52 */
[----:B------:R-:W-:-:S02]  /*3cf0*/  SEL R0, R0, RZ, P0 ;  /* 0x000000ff00007207 */ /* 0x000fc40000000000 */
[----:B------:R-:W-:Y:S01]  /*3d00*/  ISETP.NE.U32.AND P0, PT, R20, RZ, PT ;  /* 0x000000ff1400720c */ /* 0x000fe20003f05070 */
[----:B------:R1:W-:Y:S01]  /*3d10*/  LDGSTS.E.BYPASS.LTC128B.128 [R139+0x10000], [R72.64+0x100], P6 ;  /* 0x10000100488b7fae */ /* 0x0003e2000b101d52 */
[----:B------:R-:W-:Y:S01]  /*3d20*/  ISETP.NE.U32.AND P2, PT, R15, RZ, PT ;  /* 0x000000ff0f00720c */ /* 0x000fe20003f45070 */
[C---:B------:R-:W-:Y:S01]  /*3d30*/  IMAD.WIDE R14, R100.reuse, 0x2, R4 ;  /* 0x00000002640e7825 */ /* 0x040fe200078e0204 */
[----:B------:R-:W-:Y:S01]  /*3d40*/  ISETP.NE.U32.AND P1, PT, R9, RZ, PT ;  /* 0x000000ff0900720c */ /* 0x000fe20003f25070 */
[----:B------:R1:W-:Y:S02]  /*3d50*/  LDGSTS.E.BYPASS.LTC128B.128 [R138+0x10000], [R70.64+0x100], P6 ;  /* 0x10000100468a7fae */ /* 0x0003e4000b101d52 */
[C---:B------:R-:W-:Y:S02]  /*3d60*/  IMAD.WIDE R8, R100.reuse, 0x2, R2 ;  /* 0x0000000264087825 */ /* 0x040fe400078e0202 */
[----:B------:R1:W-:Y:S02]  /*3d70*/  LDGSTS.E.BYPASS.LTC128B.128 [R137+0x10000], [R68.64+0x100], P6 ;  /* 0x1000010044897fae */ /* 0x0003e4000b101d52 */
[----:B------:R-:W-:-:S02]  /*3d80*/  IMAD.WIDE R4, R100, 0x2, R12 ;  /* 0x0000000264047825 */ /* 0x000fc400078e020c */
[----:B------:R1:W-:Y:S02]  /*3d90*/  LDGSTS.E.BYPASS.LTC128B.128 [R136+0x10000], [R66.64+0x100], P6 ;  /* 0x1000010042887fae */ /* 0x0003e4000b101d52 */
[C---:B------:R-:W-:Y:S02]  /*3da0*/  IMAD.WIDE R2, R100.reuse, 0x2, R18 ;  /* 0x0000000264027825 */ /* 0x040fe400078e0212 */
[----:B------:R1:W-:Y:S02]  /*3db0*/  LDGSTS.E.BYPASS.LTC128B.128 [R135+0x10000], [R64.64+0x100], P6 ;  /* 0x1000010040877fae */ /* 0x0003e4000b101d52 */
[----:B------:R-:W-:Y:S02]  /*3dc0*/  IMAD.WIDE R12, R100, 0x2, R22 ;  /* 0x00000002640c7825 */ /* 0x000fe400078e0216 */
[----:B------:R1:W-:Y:S02]  /*3dd0*/  LDGSTS.E.BYPASS.LTC128B.128 [R134+0x10000], [R62.64+0x100], P6 ;  /* 0x100001003e867fae */ /* 0x0003e4000b101d52 */
[----:B------:R-:W-:-:S02]  /*3de0*/  IMAD.MOV.U32 R18, RZ, RZ, RZ ;  /* 0x000000ffff127224 */ /* 0x000fc400078e00ff */
[----:B------:R1:W-:Y:S04]  /*3df0*/  LDGSTS.E.BYPASS.LTC128B.128 [R133+0x10000], [R60.64+0x100], P6 ;  /* 0x100001003c857fae */ /* 0x0003e8000b101d52 */
        /* <DEDUP_REMOVED lines=19> */
[----:B------:R1:W-:Y:S01]  /*3f30*/  LDGSTS.E.BYPASS.LTC128B.128 [R102+0x10000], [R84.64+0x100], P6 ;  /* 0x1000010054667fae */ /* 0x0003e2000b101d52 */
[----:B------:R-:W-:Y:S01]  /*3f40*/  ISETP.NE.U32.AND P6, PT, R21, RZ, PT ;  /* 0x000000ff1500720c */ /* 0x000fe20003fc5070 */
[----:B------:R-:W-:-:S02]  /*3f50*/  IMAD.WIDE R20, R100, 0x2, R6 ;  /* 0x0000000264147825 */ /* 0x000fc400078e0206 */
[----:B------:R-:W0:Y:S02]  /*3f60*/  LDGDEPBAR ;  /* 0x00000000000079af */ /* 0x000e240000000000 */
[----:B------:R-:W-:Y:S02]  /*3f70*/  IMAD.WIDE R6, R100, 0x2, R10 ;  /* 0x0000000264067825 */ /* 0x000fe400078e020a */
[----:B------:R1:W-:Y:S01]  /*3f80*/  LDGSTS.E.BYPASS.LTC128B.128 [R230+0x34000], [R22.64], P5 ;  /* 0x3400000016e67fae */ /* 0x0003e2000a901d52 */
[----:B------:R-:W-:Y:S01]  /*3f90*/  ISETP.NE.U32.AND P5, PT, R98, RZ, PT ;  /* 0x000000ff6200720c */ /* 0x000fe20003fa5070 */
[----:B------:R-:W-:Y:S02]  /*3fa0*/  IMAD.WIDE R10, R100, 0x2, R16 ;  /* 0x00000002640a7825 */ /* 0x000fe400078e0210 */
[----:B------:R2:W-:Y:S01]  /*3fb0*/  LDGSTS.E.BYPASS.LTC128B.128 [R229+0x34000], [R20.64], P4 ;  /* 0x3400000014e57fae */ /* 0x0005e2000a101d52 */
[----:B------:R-:W-:Y:S01]  /*3fc0*/  ISETP.NE.U32.AND P4, PT, R99, RZ, PT ;  /* 0x000000ff6300720c */ /* 0x000fe20003f85070 */
[----:B------:R-:W-:-:S02]  /*3fd0*/  IMAD.MOV.U32 R16, RZ, RZ, RZ ;  /* 0x000000ffff107224 */ /* 0x000fc400078e00ff */
[----:B------:R3:W-:Y:S01]  /*3fe0*/  LDGSTS.E.BYPASS.LTC128B.128 [R228+0x34000], [R14.64], P6 ;  /* 0x340000000ee47fae */ /* 0x0007e2000b101d52 */
[----:B------:R-:W-:Y:S01]  /*3ff0*/  ISETP.NE.U32.AND P6, PT, R97, RZ, PT ;  /* 0x000000ff6100720c */ /* 0x000fe20003fc5070 */
[----:B------:R-:W-:Y:S02]  /*4000*/  IMAD.MOV.U32 R98, RZ, RZ, RZ ;  /* 0x000000ffff627224 */ /* 0x000fe400078e00ff */
[----:B------:R4:W-:Y:S01]  /*4010*/  LDGSTS.E.BYPASS.LTC128B.128 [R227+0x34000], [R8.64], P2 ;  /* 0x3400000008e37fae */ /* 0x0009e20009101d52 */
[----:B------:R-:W-:Y:S02]  /*4020*/  ISETP.NE.U32.AND P2, PT, R94, RZ, PT ;  /* 0x000000ff5e00720c */ /* 0x000fe40003f45070 */
[----:B------:R-:W-:Y:S01]  /*4030*/  MOV R94, RZ ;  /* 0x000000ff005e7202 */ /* 0x000fe20000000f00 */
[----:B------:R4:W-:Y:S01]  /*4040*/  LDGSTS.E.BYPASS.LTC128B.128 [R226+0x34000], [R6.64], P0 ;  /* 0x3400000006e27fae */ /* 0x0009e20008101d52 */
[----:B------:R-:W-:Y:S01]  /*4050*/  ISETP.NE.U32.AND P0, PT, R96, RZ, PT ;  /* 0x000000ff6000720c */ /* 0x000fe20003f05070 */
[----:B------:R-:W-:-:S02]  /*4060*/  IMAD.MOV.U32 R96, RZ, RZ, RZ ;  /* 0x000000ffff607224 */ /* 0x000fc400078e00ff */
[----:B------:R4:W-:Y:S01]  /*4070*/  LDGSTS.E.BYPASS.LTC128B.128 [R225+0x34000], [R4.64], P5 ;  /* 0x3400000004e17fae */ /* 0x0009e2000a901d52 */
[----:B------:R-:W-:-:S03]  /*4080*/  ISETP.NE.U32.AND P5, PT, R95, RZ, PT ;  /* 0x000000ff5f00720c */ /* 0x000fc60003fa5070 */
[----:B------:R4:W-:Y:S01]  /*4090*/  LDGSTS.E.BYPASS.LTC128B.128 [R224+0x34000], [R2.64], P4 ;  /* 0x3400000002e07fae */ /* 0x0009e2000a101d52 */
[----:B------:R-:W-:Y:S01]  /*40a0*/  ISETP.NE.U32.AND P4, PT, R93, RZ, PT ;  /* 0x000000ff5d00720c */ /* 0x000fe20003f85070 */
[----:B-1----:R-:W-:Y:S02]  /*40b0*/  IMAD.MOV.U32 R22, RZ, RZ, RZ ;  /* 0x000000ffff167224 */ /* 0x002fe400078e00ff */
[----:B------:R1:W-:Y:S01]  /*40c0*/  LDGSTS.E.BYPASS.LTC128B.128 [R223+0x34000], [R10.64], P6 ;  /* 0x340000000adf7fae */ /* 0x0003e2000b101d52 */
[----:B------:R-:W-:Y:S01]  /*40d0*/  ISETP.NE.U32.AND P6, PT, R90, RZ, PT ;  /* 0x000000ff5a00720c */ /* 0x000fe20003fc5070 */
[----:B------:R-:W-:Y:S02]  /*40e0*/  IMAD.MOV.U32 R90, RZ, RZ, RZ ;  /* 0x000000ffff5a7224 */ /* 0x000fe400078e00ff */
[----:B------:R-:W0:Y:S01]  /*40f0*/  LDGDEPBAR ;  /* 0x00000000000079af */ /* 0x000e220000000000 */
[----:B--2---:R-:W-:-:S03]  /*4100*/  IMAD.WIDE R20, R100, 0x2, R20 ;  /* 0x0000000264147825 */ /* 0x004fc600078e0214 */
[----:B------:R-:W-:Y:S01]  /*4110*/  BAR.SYNC.DEFER_BLOCKING 0x0 ;  /* 0x0000000000007b1d */ /* 0x000fe20000010000 */
[----:B---3--:R-:W-:-:S05]  /*4120*/  IMAD.WIDE R14, R100, 0x2, R14 ;  /* 0x00000002640e7825 */ /* 0x008fca00078e020e */
[----:B------:R-:W-:Y:S01]  /*4130*/  @!PT LDS RZ, [RZ] ;  /* 0x00000000fffff984 */ /* 0x000fe20000000800 */
[----:B------:R-:W-:Y:S01]  /*4140*/  @!PT LDS RZ, [RZ] ;  /* 0x00000000fffff984 */ /* 0x000fe20000000800 */
[----:B------:R-:W-:Y:S01]  /*4150*/  @!PT LDS RZ, [RZ] ;  /* 0x00000000fffff984 */ /* 0x000fe20000000800 */
[----:B------:R2:W-:Y:S04]  /*4160*/  LDGSTS.E.BYPASS.LTC128B.128 [R144+0x20000], [R82.64+0x200], P3 ;  /* 0x2000020052907fae */ /* 0x0005e80009901d52 */
[----:B------:R3:W-:Y:S04]  /*4170*/  LDGSTS.E.BYPASS.LTC128B.128 [R143+0x20000], [R80.64+0x200], P3 ;  /* 0x20000200508f7fae */ /* 0x0007e80009901d52 */
[----:B------:R1:W-:Y:S04]  /*4180*/  LDGSTS.E.BYPASS.LTC128B.128 [R142+0x20000], [R78.64+0x200], P3 ;  /* 0x200002004e8e7fae */ /* 0x0003e80009901d52 */
[----:B------:R4:W-:Y:S04]  /*4190*/  LDGSTS.E.BYPASS.LTC128B.128 [R141+0x20000], [R76.64+0x200], P3 ;  /* 0x200002004c8d7fae */ /* 0x0009e80009901d52 */
[----:B------:R5:W-:Y:S04]  /*41a0*/  LDGSTS.E.BYPASS.LTC128B.128 [R140+0x20000], [R74.64+0x200], P3 ;  /* 0x200002004a8c7fae */ /* 0x000be80009901d52 */
[----:B------:R5:W-:Y:S04]  /*41b0*/  LDGSTS.E.BYPASS.LTC128B.128 [R139+0x20000], [R72.64+0x200], P3 ;  /* 0x20000200488b7fae */ /* 0x000be80009901d52 */
[----:B------:R5:W-:Y:S01]  /*41c0*/  LDGSTS.E.BYPASS.LTC128B.128 [R138+0x20000], [R70.64+0x200], P3 ;  /* 0x20000200468a7fae */ /* 0x000be20009901d52 */
[----:B--2---:R-:W-:-:S03]  /*41d0*/  IMAD.MOV.U32 R82, RZ, RZ, RZ ;  /* 0x000000ffff527224 */ /* 0x004fc600078e00ff */
[----:B------:R2:W-:Y:S01]  /*41e0*/  LDGSTS.E.BYPASS.LTC128B.128 [R137+0x20000], [R68.64+0x200], P3 ;  /* 0x2000020044897fae */ /* 0x0005e20009901d52 */
[----:B---3--:R-:W-:-:S03]  /*41f0*/  IMAD.MOV.U32 R80, RZ, RZ, RZ ;  /* 0x000000ffff507224 */ /* 0x008fc600078e00ff */
[----:B------:R3:W-:Y:S01]  /*4200*/  LDGSTS.E.BYPASS.LTC128B.128 [R136+0x20000], [R66.64+0x200], P3 ;  /* 0x2000020042887fae */ /* 0x0007e20009901d52 */
[----:B-1----:R-:W-:-:S03]  /*4210*/  IMAD.MOV.U32 R78, RZ, RZ, RZ ;  /* 0x000000ffff4e7224 */ /* 0x002fc600078e00ff */
[----:B------:R1:W-:Y:S01]  /*4220*/  LDGSTS.E.BYPASS.LTC128B.128 [R135+0x20000], [R64.64+0x200], P3 ;  /* 0x2000020040877fae */ /* 0x0003e20009901d52 */
[----:B----4-:R-:W-:-:S03]  /*4230*/  IMAD.MOV.U32 R76, RZ, RZ, RZ ;  /* 0x000000ffff4c7224 */ /* 0x010fc600078e00ff */
[----:B------:R4:W-:Y:S01]  /*4240*/  LDGSTS.E.BYPASS.LTC128B.128 [R134+0x20000], [R62.64+0x200], P3 ;  /* 0x200002003e867fae */ /* 0x0009e20009901d52 */
[----:B-----5:R-:W-:-:S03]  /*4250*/  IMAD.MOV.U32 R74, RZ, RZ, RZ ;  /* 0x000000ffff4a7224 */ /* 0x020fc600078e00ff */
[----:B------:R5:W-:Y:S01]  /*4260*/  LDGSTS.E.BYPASS.LTC128B.128 [R133+0x20000], [R60.64+0x200], P3 ;  /* 0x200002003c857fae */ /* 0x000be20009901d52 */
[----:B------:R-:W-:-:S03]  /*4270*/  MOV R72, RZ ;  /* 0x000000ff00487202 */ /* 0x000fc60000000f00 */
[----:B------:R5:W-:Y:S01]  /*4280*/  LDGSTS.E.BYPASS.LTC128B.128 [R132+0x20000], [R58.64+0x200], P3 ;  /* 0x200002003a847fae */ /* 0x000be20009901d52 */
[----:B------:R-:W-:-:S03]  /*4290*/  IMAD.MOV.U32 R70, RZ, RZ, RZ ;  /* 0x000000ffff467224 */ /* 0x000fc600078e00ff */
        /* <DEDUP_REMOVED lines=9> */
[----:B-----5:R-:W-:-:S03]  /*4330*/  MOV R60, RZ ;  /* 0x000000ff003c7202 */ /* 0x020fc60000000f00 */
[----:B------:R5:W-:Y:S01]  /*4340*/  LDGSTS.E.BYPASS.LTC128B.128 [R120+0x20000], [R46.64+0x200], P3 ;  /* 0x200002002e787fae */ /* 0x000be20009901d52 */
[----:B------:R-:W-:-:S03]  /*4350*/  IMAD.MOV.U32 R58, RZ, RZ, RZ ;  /* 0x000000ffff3a7224 */ /* 0x000fc600078e00ff */
[----:B------:R5:W-:Y:S01]  /*4360*/  LDGSTS.E.BYPASS.LTC128B.128 [R118+0x20000], [R44.64+0x200], P3 ;  /* 0x200002002c767fae */ /* 0x000be20009901d52 */
[----:B------:R-:W-:-:S03]  /*4370*/  IMAD.MOV.U32 R56, RZ, RZ, RZ ;  /* 0x000000ffff387224 */ /* 0x000fc600078e00ff */
[----:B------:R5:W-:Y:S01]  /*4380*/  LDGSTS.E.BYPASS.LTC128B.128 [R116+0x20000], [R42.64+0x200], P3 ;  /* 0x200002002a747fae */ /* 0x000be20009901d52 */
[----:B------:R-:W-:Y:S02]  /*4390*/  IMAD.MOV.U32 R130, RZ, RZ, RZ ;  /* 0x000000ffff827224 */ /* 0x000fe400078e00ff */
[----:B--2---:R-:W-:Y:S01]  /*43a0*/  IMAD.MOV.U32 R54, RZ, RZ, RZ ;  /* 0x000000ffff367224 */ /* 0x004fe200078e00ff */
[----:B------:R2:W-:Y:S01]  /*43b0*/  LDGSTS.E.BYPASS.LTC128B.128 [R115+0x20000], [R40.64+0x200], P3 ;  /* 0x2000020028737fae */ /* 0x0005e20009901d52 */
[----:B------:R-:W-:Y:S02]  /*43c0*/  IMAD.MOV.U32 R128, RZ, RZ, RZ ;  /* 0x000000ffff807224 */ /* 0x000fe400078e00ff */
[----:B---3--:R-:W-:Y:S01]  /*43d0*/  IMAD.MOV.U32 R52, RZ, RZ, RZ ;  /* 0x000000ffff347224 */ /* 0x008fe200078e00ff */
[----:B------:R3:W-:Y:S01]  /*43e0*/  LDGSTS.E.BYPASS.LTC128B.128 [R114+0x20000], [R38.64+0x200], P3 ;  /* 0x2000020026727fae */ /* 0x0007e20009901d52 */
[----:B------:R-:W-:Y:S02]  /*43f0*/  IMAD.MOV.U32 R126, RZ, RZ, RZ ;  /* 0x000000ffff7e7224 */ /* 0x000fe400078e00ff */
[----:B-1----:R-:W-:Y:S01]  /*4400*/  IMAD.MOV.U32 R50, RZ, RZ, RZ ;  /* 0x000000ffff327224 */ /* 0x002fe200078e00ff */
[----:B------:R1:W-:Y:S01]  /*4410*/  LDGSTS.E.BYPASS.LTC128B.128 [R113+0x20000], [R36.64+0x200], P3 ;  /* 0x2000020024717fae */ /* 0x0003e20009901d52 */
[----:B------:R-:W-:-:S02]  /*4420*/  IMAD.MOV.U32 R124, RZ, RZ, RZ ;  /* 0x000000ffff7c7224 */ /* 0x000fc400078e00ff */
[----:B----4-:R-:W-:Y:S01]  /*4430*/  IMAD.MOV.U32 R48, RZ, RZ, RZ ;  /* 0x000000ffff307224 */ /* 0x010fe200078e00ff */
[----:B------:R4:W-:Y:S01]  /*4440*/  LDGSTS.E.BYPASS.LTC128B.128 [R112+0x20000], [R34.64+0x200], P3 ;  /* 0x2000020022707fae */ /* 0x0009e20009901d52 */
[----:B------:R-:W-:Y:S02]  /*4450*/  IMAD.MOV.U32 R122, RZ, RZ, RZ ;  /* 0x000000ffff7a7224 */ /* 0x000fe400078e00ff */
[----:B-----5:R-:W-:Y:S01]  /*4460*/  IMAD.MOV.U32 R46, RZ, RZ, RZ ;  /* 0x000000ffff2e7224 */ /* 0x020fe200078e00ff */
[----:B------:R5:W-:Y:S01]  /*4470*/  LDGSTS.E.BYPASS.LTC128B.128 [R111+0x20000], [R32.64+0x200], P3 ;  /* 0x20000200206f7fae */ /* 0x000be20009901d52 */
[----:B------:R-:W-:Y:S02]  /*4480*/  IMAD.MOV.U32 R120, RZ, RZ, RZ ;  /* 0x000000ffff787224 */ /* 0x000fe400078e00ff */
[----:B------:R-:W-:Y:S01]  /*4490*/  IMAD.MOV.U32 R44, RZ, RZ, RZ ;  /* 0x000000ffff2c7224 */ /* 0x000fe200078e00ff */
[----:B------:R5:W-:Y:S01]  /*44a0*/  LDGSTS.E.BYPASS.LTC128B.128 [R110+0x20000], [R30.64+0x200], P3 ;  /* 0x200002001e6e7fae */ /* 0x000be20009901d52 */
[----:B------:R-:W-:Y:S01]  /*44b0*/  IMAD.MOV.U32 R118, RZ, RZ, RZ ;  /* 0x000000ffff767224 */ /* 0x000fe200078e00ff */
[----:B------:R-:W-:-:S02]  /*44c0*/  MOV R42, RZ ;  /* 0x000000ff002a7202 */ /* 0x000fc40000000f00 */
[----:B------:R5:W-:Y:S01]  /*44d0*/  LDGSTS.E.BYPASS.LTC128B.128 [R109+0x20000], [R28.64+0x200], P3 ;  /* 0x200002001c6d7fae */ /* 0x000be20009901d52 */
[----:B------:R-:W-:Y:S02]  /*44e0*/  MOV R116, RZ ;  /* 0x000000ff00747202 */ /* 0x000fe40000000f00 */
[----:B--2---:R-:W-:Y:S01]  /*44f0*/  SHF.R.U32.HI R115, RZ, 0x4, R180 ;  /* 0x00000004ff737819 */ /* 0x004fe200000116b4 */
[----:B------:R2:W-:Y:S01]  /*4500*/  LDGSTS.E.BYPASS.LTC128B.128 [R108+0x20000], [R26.64+0x200], P3 ;  /* 0x200002001a6c7fae */ /* 0x0005e20009901d52 */
[----:B------:R-:W-:Y:S02]  /*4510*/  IMAD.MOV.U32 R40, RZ, RZ, RZ ;  /* 0x000000ffff287224 */ /* 0x000fe400078e00ff */
[----:B------:R-:W-:Y:S01]  /*4520*/  SGXT.U32 R115, R115, 0x1 ;  /* 0x000000017373781a */ /* 0x000fe20000000000 */
[----:B------:R2:W-:Y:S01]  /*4530*/  LDGSTS.E.BYPASS.LTC128B.128 [R106+0x20000], [R24.64+0x200], P3 ;  /* 0x20000200186a7fae */ /* 0x0005e20009901d52 */
[----:B---3--:R-:W-:Y:S02]  /*4540*/  IMAD.MOV.U32 R38, RZ, RZ, RZ ;  /* 0x000000ffff267224 */ /* 0x008fe400078e00ff */
[----:B-1----:R-:W-:Y:S01]  /*4550*/  IMAD.MOV.U32 R36, RZ, RZ, RZ ;  /* 0x000000ffff247224 */ /* 0x002fe200078e00ff */
[----:B------:R1:W-:Y:S01]  /*4560*/  LDGSTS.E.BYPASS.LTC128B.128 [R104+0x20000], [R86.64+0x200], P3 ;  /* 0x2000020056687fae */ /* 0x0003e20009901d52 */
[----:B------:R-:W-:-:S02]  /*4570*/  IMAD.MOV.U32 R114, RZ, RZ, RZ ;  /* 0x000000ffff727224 */ /* 0x000fc400078e00ff */
[----:B----4-:R-:W-:Y:S01]  /*4580*/  IMAD.MOV.U32 R34, RZ, RZ, RZ ;  /* 0x000000ffff227224 */ /* 0x010fe200078e00ff */
[----:B------:R3:W-:Y:S01]  /*4590*/  LDGSTS.E.BYPASS.LTC128B.128 [R102+0x20000], [R84.64+0x200], P3 ;  /* 0x2000020054667fae */ /* 0x0007e20009901d52 */
[----:B------:R-:W-:Y:S01]  /*45a0*/  ISETP.NE.U32.AND P3, PT, R92, RZ, PT ;  /* 0x000000ff5c00720c */ /* 0x000fe20003f65070 */
[----:B------:R-:W-:Y:S01]  /*45b0*/  CS2R R112, SRZ ;  /* 0x0000000000707805 */ /* 0x000fe2000001ff00 */
[----:B-----5:R-:W-:Y:S01]  /*45c0*/  IMAD.MOV.U32 R32, RZ, RZ, RZ ;  /* 0x000000ffff207224 */ /* 0x020fe200078e00ff */
[----:B------:R-:W0:Y:S01]  /*45d0*/  LDGDEPBAR ;  /* 0x00000000000079af */ /* 0x000e220000000000 */
[----:B------:R-:W-:Y:S01]  /*45e0*/  CS2R R92, SRZ ;  /* 0x00000000005c7805 */ /* 0x000fe2000001ff00 */
[----:B------:R-:W-:Y:S02]  /*45f0*/  IMAD.MOV.U32 R30, RZ, RZ, RZ ;  /* 0x000000ffff1e7224 */ /* 0x000fe400078e00ff */
[----:B------:R4:W-:Y:S01]  /*4600*/  LDGSTS.E.BYPASS.LTC128B.128 [R230+0x38000], [R12.64], P1 ;  /* 0x380000000ce67fae */ /* 0x0009e20008901d52 */
[----:B------:R-:W-:-:S02]  /*4610*/  ISETP.NE.U32.AND P1, PT, R0, RZ, PT ;  /* 0x000000ff0000720c */ /* 0x000fc40003f25070 */
[--C-:B------:R-:W-:Y:S01]  /*4620*/  SHF.R.U32.HI R0, RZ, 0x5, R180.reuse ;  /* 0x00000005ff007819 */ /* 0x100fe200000116b4 */
[----:B------:R5:W-:Y:S01]  /*4630*/  LDGSTS.E.BYPASS.LTC128B.128 [R229+0x38000], [R20.64], P2 ;  /* 0x3800000014e57fae */ /* 0x000be20009101d52 */
[----:B------:R-:W-:Y:S02]  /*4640*/  IMAD.MOV.U32 R28, RZ, RZ, RZ ;  /* 0x000000ffff1c7224 */ /* 0x000fe400078e00ff */
[----:B------:R-:W-:Y:S01]  /*4650*/  SGXT.U32 R17, R0, 0x2 ;  /* 0x000000020011781a */ /* 0x000fe20000000000 */
[----:B------:R5:W-:Y:S01]  /*4660*/  LDGSTS.E.BYPASS.LTC128B.128 [R228+0x38000], [R14.64], P0 ;  /* 0x380000000ee47fae */ /* 0x000be20008101d52 */
[----:B------:R-:W-:Y:S01]  /*4670*/  LOP3.LUT R0, R115, 0x7, R180, 0x78, !PT ;  /* 0x0000000773007812 */ /* 0x000fe200078e78b4 */
[----:B--2---:R-:W-:Y:S01]  /*4680*/  IMAD.MOV.U32 R26, RZ, RZ, RZ ;  /* 0x000000ffff1a7224 */ /* 0x004fe200078e00ff */
[----:B------:R-:W-:Y:S01]  /*4690*/  PLOP3.LUT P0, PT, PT, PT, UP0, 0x40, 0x0 ;  /* 0x000000000000781c */ /* 0x000fe20003f0e808 */
[----:B------:R-:W-:Y:S01]  /*46a0*/  IMAD.MOV.U32 R106, RZ, RZ, RZ ;  /* 0x000000ffff6a7224 */ /* 0x000fe200078e00ff */
[----:B------:R-:W-:Y:S01]  /*46b0*/  MOV R24, RZ ;  /* 0x000000ff00187202 */ /* 0x000fe20000000f00 */
[----:B------:R-:W-:-:S02]  /*46c0*/  IMAD.MOV.U32 R108, RZ, RZ, RZ ;  /* 0x000000ffff6c7224 */ /* 0x000fc400078e00ff */
[----:B-1----:R-:W-:Y:S02]  /*46d0*/  IMAD.MOV.U32 R86, RZ, RZ, RZ ;  /* 0x000000ffff567224 */ /* 0x002fe400078e00ff */
[----:B------:R-:W-:Y:S02]  /*46e0*/  IMAD.MOV.U32 R104, RZ, RZ, RZ ;  /* 0x000000ffff687224 */ /* 0x000fe400078e00ff */
[----:B---3--:R-:W-:Y:S02]  /*46f0*/  IMAD.MOV.U32 R84, RZ, RZ, RZ ;  /* 0x000000ffff547224 */ /* 0x008fe400078e00ff */
[----:B------:R-:W-:Y:S02]  /*4700*/  IMAD.MOV.U32 R102, RZ, RZ, RZ ;  /* 0x000000ffff667224 */ /* 0x000fe400078e00ff */
[----:B----4-:R-:W-:-:S04]  /*4710*/  IMAD.WIDE R12, R100, 0x2, R8 ;  /* 0x00000002640c7825 */ /* 0x010fc800078e0208 */
[C---:B------:R-:W-:Y:S01]  /*4720*/  IMAD.WIDE R8, R100.reuse, 0x2, R6 ;  /* 0x0000000264087825 */ /* 0x040fe200078e0206 */
[----:B------:R1:W-:Y:S03]  /*4730*/  LDGSTS.E.BYPASS.LTC128B.128 [R227+0x38000], [R12.64], P5 ;  /* 0x380000000ce37fae */ /* 0x0003e6000a901d52 */
[C---:B------:R-:W-:Y:S01]  /*4740*/  IMAD.WIDE R6, R100.reuse, 0x2, R4 ;  /* 0x0000000264067825 */ /* 0x040fe200078e0204 */
[----:B------:R2:W-:Y:S03]  /*4750*/  LDGSTS.E.BYPASS.LTC128B.128 [R226+0x38000], [R8.64], P4 ;  /* 0x3800000008e27fae */ /* 0x0005e6000a101d52 */
[C---:B------:R-:W-:Y:S01]  /*4760*/  IMAD.WIDE R4, R100.reuse, 0x2, R2 ;  /* 0x0000000264047825 */ /* 0x040fe200078e0202 */
[----:B------:R3:W-:Y:S03]  /*4770*/  LDGSTS.E.BYPASS.LTC128B.128 [R225+0x38000], [R6.64], P6 ;  /* 0x3800000006e17fae */ /* 0x0007e6000b101d52 */
[----:B------:R-:W-:Y:S01]  /*4780*/  IMAD.WIDE R2, R100, 0x2, R10 ;  /* 0x0000000264027825 */ /* 0x000fe200078e020a */
[----:B------:R4:W-:Y:S01]  /*4790*/  LDGSTS.E.BYPASS.LTC128B.128 [R224+0x38000], [R4.64], P3 ;  /* 0x3800000004e07fae */ /* 0x0009e20009901d52 */
[----:B------:R-:W-:-:S02]  /*47a0*/  CS2R R10, SRZ ;  /* 0x00000000000a7805 */ /* 0x000fc4000001ff00 */
[----:B-----5:R-:W-:Y:S01]  /*47b0*/  IMAD.MOV.U32 R14, RZ, RZ, RZ ;  /* 0x000000ffff0e7224 */ /* 0x020fe200078e00ff */
[----:B------:R5:W-:Y:S01]  /*47c0*/  LDGSTS.E.BYPASS.LTC128B.128 [R223+0x38000], [R2.64], P1 ;  /* 0x3800000002df7fae */ /* 0x000be20008901d52 */
[----:B------:R-:W-:Y:S02]  /*47d0*/  IMAD.MOV.U32 R20, RZ, RZ, RZ ;  /* 0x000000ffff147224 */ /* 0x000fe400078e00ff */
[----:B------:R-:W-:Y:S01]  /*47e0*/  IMAD.MOV.U32 R100, RZ, RZ, RZ ;  /* 0x000000ffff647224 */ /* 0x000fe200078e00ff */
[----:B------:R-:W0:Y:S01]  /*47f0*/  LDGDEPBAR ;  /* 0x00000000000079af */ /* 0x000e220000000000 */
[----:B-1----:R-:W-:Y:S01]  /*4800*/  LOP3.LUT R13, R180, 0xf, RZ, 0xc0, !PT ;  /* 0x0000000fb40d7812 */ /* 0x002fe200078ec0ff */
[----:B------:R-:W-:Y:S01]  /*4810*/  IMAD.MOV.U32 R12, RZ, RZ, RZ ;  /* 0x000000ffff0c7224 */ /* 0x000fe200078e00ff */
[----:B--2---:R-:W-:-:S03]  /*4820*/  CS2R R8, SRZ ;  /* 0x0000000000087805 */ /* 0x004fc6000001ff00 */
[----:B------:R-:W-:Y:S01]  /*4830*/  IMAD.SHL.U32 R13, R13, 0x40, RZ ;  /* 0x000000400d0d7824 */ /* 0x000fe200078e00ff */
[C---:B---3--:R-:W-:Y:S02]  /*4840*/  LOP3.LUT R6, R115.reuse, 0x6, RZ, 0xfc, !PT ;  /* 0x0000000673067812 */ /* 0x048fe400078efcff */
[----:B----4-:R-:W-:Y:S01]  /*4850*/  LOP3.LUT R4, R115, 0x2, RZ, 0xfc, !PT ;  /* 0x0000000273047812 */ /* 0x010fe200078efcff */
[----:B-----5:R-:W-:Y:S01]  /*4860*/  IMAD.SHL.U32 R2, R17, 0x10, RZ ;  /* 0x0000001011027824 */ /* 0x020fe200078e00ff */
[----:B------:R-:W-:Y:S01]  /*4870*/  LOP3.LUT R3, R115, 0x4, RZ, 0xfc, !PT ;  /* 0x0000000473037812 */ /* 0x000fe200078efcff */
[----:B------:R-:W-:-:S04]  /*4880*/  DEPBAR.LE SB0, 0x4 ;  /* 0x000081000000791a */ /* 0x000fc80000000000 */
[--C-:B------:R-:W-:Y:S01]  /*4890*/  LOP3.LUT R7, R2, 0xf, R180.reuse, 0xf8, !PT ;  /* 0x0000000f02077812 */ /* 0x100fe200078ef8b4 */
[----:B------:R-:W-:Y:S01]  /*48a0*/  IMAD.SHL.U32 R2, R0, 0x8, RZ ;  /* 0x0000000800027824 */ /* 0x000fe200078e00ff */
[--C-:B------:R-:W-:Y:S02]  /*48b0*/  LOP3.LUT R0, R4, 0x7, R180.reuse, 0x78, !PT ;  /* 0x0000000704007812 */ /* 0x100fe400078e78b4 */
[--C-:B------:R-:W-:Y:S01]  /*48c0*/  LOP3.LUT R5, R3, 0x7, R180.reuse, 0x78, !PT ;  /* 0x0000000703057812 */ /* 0x100fe200078e78b4 */
[----:B------:R-:W-:Y:S01]  /*48d0*/  IMAD.SHL.U32 R4, R7, 0x80, RZ ;  /* 0x0000008007047824 */ /* 0x000fe200078e00ff */
[----:B------:R-:W-:Y:S02]  /*48e0*/  LOP3.LUT R3, R6, 0x7, R180, 0x78, !PT ;  /* 0x0000000706037812 */ /* 0x000fe400078e78b4 */
[----:B------:R-:W-:Y:S01]  /*48f0*/  SHF.L.U32 R109, R0, 0x3, RZ ;  /* 0x00000003006d7819 */ /* 0x000fe200000006ff */
[----:B------:R-:W-:Y:S01]  /*4900*/  IMAD.SHL.U32 R110, R5, 0x8, RZ ;  /* 0x00000008056e7824 */ /* 0x000fe200078e00ff */
[----:B------:R-:W-:Y:S01]  /*4910*/  LOP3.LUT R0, R2, R13, RZ, 0xfc, !PT ;  /* 0x0000000d02007212 */ /* 0x000fe200078efcff */
[----:B------:R-:W-:Y:S01]  /*4920*/  IMAD.SHL.U32 R111, R3, 0x8, RZ ;  /* 0x00000008036f7824 */ /* 0x000fe200078e00ff */
[----:B------:R-:W-:-:S02]  /*4930*/  LOP3.LUT R5, R4, R2, RZ, 0xfc, !PT ;  /* 0x0000000204057212 */ /* 0x000fc400078efcff */
[-C--:B------:R-:W-:Y:S01]  /*4940*/  LOP3.LUT R3, R109, R13.reuse, RZ, 0xfc, !PT ;  /* 0x0000000d6d037212 */ /* 0x080fe200078efcff */
[----:B------:R-:W-:Y:S01]  /*4950*/  IMAD.SHL.U32 R196, R0, 0x2, RZ ;  /* 0x0000000200c47824 */ /* 0x000fe200078e00ff */
[----:B------:R-:W-:Y:S01]  /*4960*/  BAR.SYNC.DEFER_BLOCKING 0x0 ;  /* 0x0000000000007b1d */ /* 0x000fe20000010000 */
[-C--:B------:R-:W-:Y:S01]  /*4970*/  LOP3.LUT R2, R110, R13.reuse, RZ, 0xfc, !PT ;  /* 0x0000000d6e027212 */ /* 0x080fe200078efcff */
[----:B------:R-:W-:Y:S01]  /*4980*/  IMAD.SHL.U32 R205, R5, 0x2, RZ ;  /* 0x0000000205cd7824 */ /* 0x000fe200078e00ff */
[----:B------:R-:W-:Y:S01]  /*4990*/  LOP3.LUT R0, R111, R13, RZ, 0xfc, !PT ;  /* 0x0000000d6f007212 */ /* 0x000fe200078efcff */
[----:B------:R-:W-:Y:S02]  /*49a0*/  IMAD.SHL.U32 R3, R3, 0x2, RZ ;  /* 0x0000000203037824 */ /* 0x000fe400078e00ff */
[----:B------:R-:W-:Y:S02]  /*49b0*/  IMAD.SHL.U32 R2, R2, 0x2, RZ ;  /* 0x0000000202027824 */ /* 0x000fe400078e00ff */
[----:B------:R-:W-:Y:S01]  /*49c0*/  IMAD.SHL.U32 R0, R0, 0x2, RZ ;  /* 0x0000000200007824 */ /* 0x000fe200078e00ff */
[----:B------:R1:W2:Y:S04]  /*49d0*/  LDSM.16.M88.4 R132, [R205] ;  /* 0x00000000cd84783b */ /* 0x0002a80000000200 */
[----:B------:R1:W3:Y:S04]  /*49e0*/  LDSM.16.M88.4 R152, [R205+0x4000] ;  /* 0x00400000cd98783b */ /* 0x0002e80000000200 */
[----:B------:R1:W4:Y:S04]  /*49f0*/  LDSM.16.M88.4 R156, [R205+0x8000] ;  /* 0x00800000cd9c783b */ /* 0x0003280000000200 */
[----:B------:R1:W1:Y:S04]  /*4a00*/  LDSM.16.M88.4 R160, [R205+0xc000] ;  /* 0x00c00000cda0783b */ /* 0x0002680000000200 */
[----:B------:R1:W1:Y:S04]  /*4a10*/  LDSM.16.MT88.4 R136, [R196+0x30000] ;  /* 0x03000000c488783b */ /* 0x0002680000004200 */
[----:B------:R1:W1:Y:S04]  /*4a20*/  LDSM.16.MT88.4 R140, [R3+0x30000] ;  /* 0x03000000038c783b */ /* 0x0002680000004200 */
[----:B------:R1:W1:Y:S04]  /*4a30*/  LDSM.16.MT88.4 R144, [R2+0x30000] ;  /* 0x030000000290783b */ /* 0x0002680000004200 */
[----:B------:R1:W1:Y:S01]  /*4a40*/  LDSM.16.MT88.4 R148, [R0+0x30000] ;  /* 0x030000000094783b */ /* 0x0002620000004200 */
[----:B------:R-:W-:Y:S05]  /*4a50*/  @P0 BRA `(.L_x_0) ;  /* 0x00003cd000000947 */ /* 0x000fea0003800000 */
[----:B------:R-:W-:Y:S01]  /*4a60*/  LEA R7, P3, R105, 0x300, 0x1 ;  /* 0x0000030069077811 */ /* 0x000fe200078608ff */
[----:B------:R-:W-:Y:S01]  /*4a70*/  USHF.R.S32.HI UR15, URZ, 0x1f, UR10 ;  /* 0x0000001f3f0f7899 */ /* 0x000fe2000801140a */
[----:B------:R-:W-:Y:S01]  /*4a80*/  LEA R8, P2, R107, 0x300, 0x1 ;  /* 0x000003006b087811 */ /* 0x000fe200078408ff */
[----:B------:R-:W-:Y:S01]  /*4a90*/  USHF.R.S32.HI UR8, URZ, 0x1f, UR14 ;  /* 0x0000001f3f087899 */ /* 0x000fe2000801140e */
[----:B------:R-:W-:Y:S01]  /*4aa0*/  LEA R9, P1, R117, 0x300, 0x1 ;  /* 0x0000030075097811 */ /* 0x000fe200078208ff */
[----:B------:R5:W-:Y:S01]  /*4ab0*/  STL [R1+0x128], R7 ;  /* 0x0001280701007387 */ /* 0x000be20000100800 */
[----:B------:R-:W-:Y:S01]  /*4ac0*/  SHF.R.S32.HI R5, RZ, 0x1f, R105 ;  /* 0x0000001fff057819 */ /* 0x000fe20000011469 */
[----:B------:R-:W-:Y:S01]  /*4ad0*/  ULEA.HI UR15, UR15, UR10, URZ, 0x7 ;  /* 0x0000000a0f0f7291 */ /* 0x000fe2000f8f383f */
[----:B------:R-:W-:Y:S01]  /*4ae0*/  SHF.R.S32.HI R6, RZ, 0x1f, R107 ;  /* 0x0000001fff067819 */ /* 0x000fe2000001146b */
[----:B------:R4:W-:Y:S01]  /*4af0*/  STL [R1+0x124], R8 ;  /* 0x0001240801007387 */ /* 0x0009e20000100800 */
[----:B------:R-:W-:Y:S01]  /*4b00*/  LEA R10, P0, R119, 0x300, 0x1 ;  /* 0x00000300770a7811 */ /* 0x000fe200078008ff */
[----:B------:R-:W-:Y:S01]  /*4b10*/  UMOV UR16, 0x6 ;  /* 0x0000000600107882 */ /* 0x000fe20000000000 */
[C---:B------:R-:W-:Y:S01]  /*4b20*/  LOP3.LUT R112, R115.reuse, 0x8, RZ, 0xfc, !PT ;  /* 0x0000000873707812 */ /* 0x040fe200078efcff */
[----:B------:R3:W-:Y:S01]  /*4b30*/  STL [R1+0x120], R9 ;  /* 0x0001200901007387 */ /* 0x0007e20000100800 */
[C---:B------:R-:W-:Y:S01]  /*4b40*/  LOP3.LUT R113, R115.reuse, 0xa, RZ, 0xfc, !PT ;  /* 0x0000000a73717812 */ /* 0x040fe200078efcff */
[----:B------:R-:W-:Y:S01]  /*4b50*/  ULDC.64 UR20, c[0x0][0x168] ;  /* 0x00005a0000147ab9 */ /* 0x000fe20000000a00 */
[C---:B------:R-:W-:Y:S01]  /*4b60*/  LOP3.LUT R114, R115.reuse, 0xc, RZ, 0xfc, !PT ;  /* 0x0000000c73727812 */ /* 0x040fe200078efcff */
[----:B------:R2:W-:Y:S01]  /*4b70*/  STL [R1+0x11c], R10 ;  /* 0x00011c0a01007387 */ /* 0x0005e20000100800 */
[----:B------:R-:W-:Y:S01]  /*4b80*/  LOP3.LUT R115, R115, 0xe, RZ, 0xfc, !PT ;  /* 0x0000000e73737812 */ /* 0x000fe200078efcff */
[----:B------:R-:W-:Y:S01]  /*4b90*/  IMAD.SHL.U32 R221, R101, 0x2, RZ ;  /* 0x0000000265dd7824 */ /* 0x000fe200078e00ff */
[--C-:B------:R-:W-:Y:S01]  /*4ba0*/  LOP3.LUT R112, R112, 0x7, R180.reuse, 0x78, !PT ;  /* 0x0000000770707812 */ /* 0x100fe200078e78b4 */
[----:B------:R-:W-:Y:S01]  /*4bb0*/  IMAD.SHL.U32 R219, R88, 0x2, RZ ;  /* 0x0000000258db7824 */ /* 0x000fe200078e00ff */
[--C-:B------:R-:W-:Y:S01]  /*4bc0*/  LOP3.LUT R113, R113, 0x7, R180.reuse, 0x78, !PT ;  /* 0x0000000771717812 */ /* 0x100fe200078e78b4 */
[----:B------:R-:W-:Y:S01]  /*4bd0*/  IMAD.SHL.U32 R217, R89, 0x2, RZ ;  /* 0x0000000259d97824 */ /* 0x000fe200078e00ff */
[--C-:B------:R-:W-:Y:S01]  /*4be0*/  LOP3.LUT R114, R114, 0x7, R180.reuse, 0x78, !PT ;  /* 0x0000000772727812 */ /* 0x100fe200078e78b4 */
[----:B------:R-:W-:Y:S01]  /*4bf0*/  IMAD.SHL.U32 R112, R112, 0x8, RZ ;  /* 0x0000000870707824 */ /* 0x000fe200078e00ff */
[----:B------:R-:W-:Y:S01]  /*4c00*/  LOP3.LUT R115, R115, 0x7, R180, 0x78, !PT ;  /* 0x0000000773737812 */ /* 0x000fe200078e78b4 */
[----:B------:R-:W-:Y:S01]  /*4c10*/  IMAD.SHL.U32 R113, R113, 0x8, RZ ;  /* 0x0000000871717824 */ /* 0x000fe200078e00ff */
[----:B------:R-:W-:Y:S01]  /*4c20*/  LOP3.LUT R109, R4, R109, RZ, 0xfc, !PT ;  /* 0x0000006d046d7212 */ /* 0x000fe200078efcff */
[----:B------:R-:W-:Y:S01]  /*4c30*/  IMAD.SHL.U32 R114, R114, 0x8, RZ ;  /* 0x0000000872727824 */ /* 0x000fe200078e00ff */
[----:B-----5:R-:W-:Y:S01]  /*4c40*/  SHF.R.S32.HI R7, RZ, 0x1f, R117 ;  /* 0x0000001fff077819 */ /* 0x020fe20000011475 */
[----:B------:R-:W-:Y:S01]  /*4c50*/  IMAD.SHL.U32 R115, R115, 0x8, RZ ;  /* 0x0000000873737824 */ /* 0x000fe200078e00ff */
[C---:B------:R-:W-:Y:S01]  /*4c60*/  LOP3.LUT R110, R4.reuse, R110, RZ, 0xfc, !PT ;  /* 0x0000006e046e7212 */ /* 0x040fe200078efcff */
[----:B------:R-:W-:Y:S01]  /*4c70*/  IMAD.SHL.U32 R215, R91, 0x2, RZ ;  /* 0x000000025bd77824 */ /* 0x000fe200078e00ff */
[----:B------:R-:W-:Y:S01]  /*4c80*/  LEA.HI.X R7, R117, RZ, R7, 0x1, P1 ;  /* 0x000000ff75077211 */ /* 0x000fe200008f0c07 */
[----:B------:R-:W-:Y:S01]  /*4c90*/  IMAD.SHL.U32 R213, R103, 0x2, RZ ;  /* 0x0000000267d57824 */ /* 0x000fe200078e00ff */
[----:B----4-:R-:W-:Y:S01]  /*4ca0*/  SHF.R.S32.HI R8, RZ, 0x1f, R119 ;  /* 0x0000001fff087819 */ /* 0x010fe20000011477 */
[----:B------:R-:W-:Y:S01]  /*4cb0*/  UIMAD.WIDE.U32 UR16, UR14, UR16, UR20 ;  /* 0x000000100e1072a5 */ /* 0x000fe2000f8e0014 */
[----:B---3--:R-:W-:Y:S01]  /*4cc0*/  LEA.HI.X R9, R105, RZ, R5, 0x1, P3 ;  /* 0x000000ff69097211 */ /* 0x008fe200018f0c05 */
[----:B------:R-:W-:Y:S01]  /*4cd0*/  UIMAD UR10, UR8, 0x6, URZ ;  /* 0x00000006080a78a4 */ /* 0x000fe2000f8e023f */
[----:B------:R-:W-:Y:S01]  /*4ce0*/  LEA.HI.X R5, R107, RZ, R6, 0x1, P2 ;  /* 0x000000ff6b057211 */ /* 0x000fe200010f0c06 */
[----:B------:R-:W-:Y:S01]  /*4cf0*/  IMAD.SHL.U32 R203, R109, 0x2, RZ ;  /* 0x000000026dcb7824 */ /* 0x000fe200078e00ff */
[----:B------:R-:W-:Y:S01]  /*4d00*/  LEA.HI.X R6, R119, RZ, R8, 0x1, P0 ;  /* 0x000000ff77067211 */ /* 0x000fe200000f0c08 */
[----:B------:R3:W-:Y:S01]  /*4d10*/  STL [R1+0x118], R9 ;  /* 0x0001180901007387 */ /* 0x0007e20000100800 */
[----:B------:R-:W-:Y:S01]  /*4d20*/  LEA R8, P2, R123, 0x300, 0x1 ;  /* 0x000003007b087811 */ /* 0x000fe200078408ff */
[----:B------:R-:W-:Y:S01]  /*4d30*/  USHF.R.S32.HI UR15, URZ, 0x7, UR15 ;  /* 0x000000073f0f7899 */ /* 0x000fe2000801140f */
[----:B--2---:R-:W-:Y:S01]  /*4d40*/  LEA R10, P0, R127, 0x300, 0x1 ;  /* 0x000003007f0a7811 */ /* 0x004fe200078008ff */
[----:B------:R2:W-:Y:S01]  /*4d50*/  STL [R1+0x114], R5 ;  /* 0x0001140501007387 */ /* 0x0005e20000100800 */
[----:B------:R-:W-:Y:S01]  /*4d60*/  LOP3.LUT R111, R4, R111, RZ, 0xfc, !PT ;  /* 0x0000006f046f7212 */ /* 0x000fe200078efcff */
[----:B------:R-:W-:Y:S01]  /*4d70*/  IMAD.SHL.U32 R202, R110, 0x2, RZ ;  /* 0x000000026eca7824 */ /* 0x000fe200078e00ff */
[C---:B------:R-:W-:Y:S01]  /*4d80*/  LOP3.LUT R112, R4.reuse, R112, RZ, 0xfc, !PT ;  /* 0x0000007004707212 */ /* 0x040fe200078efcff */
[----:B------:R4:W-:Y:S01]  /*4d90*/  STL [R1+0x110], R7 ;  /* 0x0001100701007387 */ /* 0x0009e20000100800 */
[C---:B------:R-:W-:Y:S01]  /*4da0*/  LOP3.LUT R113, R4.reuse, R113, RZ, 0xfc, !PT ;  /* 0x0000007104717212 */ /* 0x040fe200078efcff */
[----:B------:R-:W-:Y:S01]  /*4db0*/  IMAD.SHL.U32 R201, R111, 0x2, RZ ;  /* 0x000000026fc97824 */ /* 0x000fe200078e00ff */
[C---:B------:R-:W-:Y:S01]  /*4dc0*/  LOP3.LUT R114, R4.reuse, R114, RZ, 0xfc, !PT ;  /* 0x0000007204727212 */ /* 0x040fe200078efcff */
[----:B------:R5:W-:Y:S01]  /*4dd0*/  STL [R1+0x10c], R6 ;  /* 0x00010c0601007387 */ /* 0x000be20000100800 */
[----:B------:R-:W-:Y:S01]  /*4de0*/  LOP3.LUT R115, R4, R115, RZ, 0xfc, !PT ;  /* 0x0000007304737212 */ /* 0x000fe200078efcff */
[----:B------:R-:W-:Y:S01]  /*4df0*/  IMAD.SHL.U32 R200, R112, 0x2, RZ ;  /* 0x0000000270c87824 */ /* 0x000fe200078e00ff */
[----:B------:R-:W-:Y:S01]  /*4e00*/  SHF.R.S32.HI R4, RZ, 0x1f, R88 ;  /* 0x0000001fff047819 */ /* 0x000fe20000011458 */
[----:B------:R-:W-:Y:S01]  /*4e10*/  IMAD.SHL.U32 R199, R113, 0x2, RZ ;  /* 0x0000000271c77824 */ /* 0x000fe200078e00ff */
[----:B------:R-:W-:Y:S01]  /*4e20*/  SHF.R.S32.HI R240, RZ, 0x1f, R174 ;  /* 0x0000001ffff07819 */ /* 0x000fe200000114ae */
[----:B------:R-:W-:Y:S01]  /*4e30*/  IMAD.SHL.U32 R198, R114, 0x2, RZ ;  /* 0x0000000272c67824 */ /* 0x000fe200078e00ff */
[----:B------:R-:W-:Y:S01]  /*4e40*/  SHF.L.U64.HI R220, R88, 0x1, R4 ;  /* 0x0000000158dc7819 */ /* 0x000fe20000010204 */
[----:B------:R-:W-:Y:S01]  /*4e50*/  IMAD.SHL.U32 R197, R115, 0x2, RZ ;  /* 0x0000000273c57824 */ /* 0x000fe200078e00ff */
[----:B------:R-:W-:Y:S01]  /*4e60*/  SHF.R.S32.HI R4, RZ, 0x1f, R91 ;  /* 0x0000001fff047819 */ /* 0x000fe2000001145b */
[----:B------:R-:W-:Y:S01]  /*4e70*/  IMAD.MOV.U32 R204, RZ, RZ, 0x2 ;  /* 0x00000002ffcc7424 */ /* 0x000fe200078e00ff */
[----:B------:R-:W-:Y:S01]  /*4e80*/  SHF.R.S32.HI R239, RZ, 0x1f, R175 ;  /* 0x0000001fffef7819 */ /* 0x000fe200000114af */
[----:B------:R-:W-:Y:S01]  /*4e90*/  CS2R R12, SRZ ;  /* 0x00000000000c7805 */ /* 0x000fe2000001ff00 */
[----:B---3--:R-:W-:Y:S01]  /*4ea0*/  LEA R9, P1, R125, 0x300, 0x1 ;  /* 0x000003007d097811 */ /* 0x008fe200078208ff */
[----:B------:R-:W-:Y:S01]  /*4eb0*/  CS2R R14, SRZ ;  /* 0x00000000000e7805 */ /* 0x000fe2000001ff00 */
[----:B------:R-:W-:Y:S01]  /*4ec0*/  SHF.L.U64.HI R216, R91, 0x1, R4 ;  /* 0x000000015bd87819 */ /* 0x000fe20000010204 */
[----:B------:R-:W-:Y:S01]  /*4ed0*/  CS2R R16, SRZ ;  /* 0x0000000000107805 */ /* 0x000fe2000001ff00 */
[----:B--2---:R-:W-:Y:S01]  /*4ee0*/  SHF.R.S32.HI R5, RZ, 0x1f, R121 ;  /* 0x0000001fff057819 */ /* 0x004fe20000011479 */
[----:B------:R-:W-:Y:S01]  /*4ef0*/  CS2R R18, SRZ ;  /* 0x0000000000127805 */ /* 0x000fe2000001ff00 */
[----:B------:R-:W-:Y:S01]  /*4f00*/  SHF.R.S32.HI R4, RZ, 0x1f, R211 ;  /* 0x0000001fff047819 */ /* 0x000fe200000114d3 */
[----:B------:R-:W-:Y:S01]  /*4f10*/  CS2R R20, SRZ ;  /* 0x0000000000147805 */ /* 0x000fe2000001ff00 */
[----:B----4-:R-:W-:Y:S01]  /*4f20*/  LEA R7, P3, R121, 0x300, 0x1 ;  /* 0x0000030079077811 */ /* 0x010fe200078608ff */
[----:B------:R-:W-:Y:S01]  /*4f30*/  CS2R R22, SRZ ;  /* 0x0000000000167805 */ /* 0x000fe2000001ff00 */
[----:B------:R-:W-:Y:S01]  /*4f40*/  SHF.R.S32.HI R210, RZ, 0x1f, R209 ;  /* 0x0000001fffd27819 */ /* 0x000fe200000114d1 */
[----:B------:R-:W-:Y:S01]  /*4f50*/  CS2R R24, SRZ ;  /* 0x0000000000187805 */ /* 0x000fe2000001ff00 */
[----:B-----5:R-:W-:Y:S01]  /*4f60*/  SHF.R.S32.HI R6, RZ, 0x1f, R123 ;  /* 0x0000001fff067819 */ /* 0x020fe2000001147b */
[----:B------:R2:W-:Y:S01]  /*4f70*/  STL [R1+0x108], R7 ;  /* 0x0001080701007387 */ /* 0x0005e20000100800 */
[----:B------:R-:W-:Y:S01]  /*4f80*/  SHF.R.S32.HI R208, RZ, 0x1f, R207 ;  /* 0x0000001fffd07819 */ /* 0x000fe200000114cf */
[----:B------:R-:W-:Y:S01]  /*4f90*/  CS2R R26, SRZ ;  /* 0x00000000001a7805 */ /* 0x000fe2000001ff00 */
[----:B------:R-:W-:Y:S01]  /*4fa0*/  SHF.R.S32.HI R237, RZ, 0x1f, R176 ;  /* 0x0000001fffed7819 */ /* 0x000fe200000114b0 */
[----:B------:R3:W-:Y:S01]  /*4fb0*/  STL [R1+0x104], R8 ;  /* 0x0001040801007387 */ /* 0x0007e20000100800 */
[----:B------:R-:W-:Y:S01]  /*4fc0*/  SHF.R.S32.HI R235, RZ, 0x1f, R177 ;  /* 0x0000001fffeb7819 */ /* 0x000fe200000114b1 */
[----:B------:R-:W-:Y:S01]  /*4fd0*/  CS2R R28, SRZ ;  /* 0x00000000001c7805 */ /* 0x000fe2000001ff00 */
[----:B------:R-:W-:Y:S01]  /*4fe0*/  SHF.R.S32.HI R233, RZ, 0x1f, R178 ;  /* 0x0000001fffe97819 */ /* 0x000fe200000114b2 */
[----:B------:R4:W-:Y:S01]  /*4ff0*/  STL [R1+0x100], R9 ;  /* 0x0001000901007387 */ /* 0x0009e20000100800 */
[----:B------:R-:W-:Y:S01]  /*5000*/  SHF.R.S32.HI R231, RZ, 0x1f, R179 ;  /* 0x0000001fffe77819 */ /* 0x000fe200000114b3 */
[----:B------:R-:W-:Y:S01]  /*5010*/  CS2R R30, SRZ ;  /* 0x00000000001e7805 */ /* 0x000fe2000001ff00 */
[----:B------:R-:W-:Y:S01]  /*5020*/  SHF.L.U64.HI R212, R211, 0x1, R4 ;  /* 0x00000001d3d47819 */ /* 0x000fe20000010204 */
[----:B------:R5:W-:Y:S01]  /*5030*/  STL [R1+0xfc], R10 ;  /* 0x0000fc0a01007387 */ /* 0x000be20000100800 */
[----:B------:R-:W-:Y:S01]  /*5040*/  SHF.L.U64.HI R210, R209, 0x1, R210 ;  /* 0x00000001d1d27819 */ /* 0x000fe200000102d2 */
[----:B------:R-:W-:Y:S01]  /*5050*/  IMAD.SHL.U32 R211, R211, 0x2, RZ ;  /* 0x00000002d3d37824 */ /* 0x000fe200078e00ff */
[----:B------:R-:W-:Y:S01]  /*5060*/  SHF.L.U64.HI R208, R207, 0x1, R208 ;  /* 0x00000001cfd07819 */ /* 0x000fe200000102d0 */
[----:B------:R-:W-:Y:S01]  /*5070*/  IMAD.SHL.U32 R209, R209, 0x2, RZ ;  /* 0x00000002d1d17824 */ /* 0x000fe200078e00ff */
[----:B------:R-:W-:Y:S01]  /*5080*/  CS2R R32, SRZ ;  /* 0x0000000000207805 */ /* 0x000fe2000001ff00 */
[----:B------:R-:W-:Y:S01]  /*5090*/  IMAD.SHL.U32 R207, R207, 0x2, RZ ;  /* 0x00000002cfcf7824 */ /* 0x000fe200078e00ff */
[----:B------:R-:W-:Y:S01]  /*50a0*/  CS2R R34, SRZ ;  /* 0x0000000000227805 */ /* 0x000fe2000001ff00 */
[----:B------:R-:W-:Y:S01]  /*50b0*/  CS2R R36, SRZ ;  /* 0x0000000000247805 */ /* 0x000fe2000001ff00 */
[----:B------:R-:W-:Y:S01]  /*50c0*/  CS2R R38, SRZ ;  /* 0x0000000000267805 */ /* 0x000fe2000001ff00 */
[----:B------:R-:W-:Y:S01]  /*50d0*/  CS2R R40, SRZ ;  /* 0x0000000000287805 */ /* 0x000fe2000001ff00 */
[----:B------:R-:W-:Y:S01]  /*50e0*/  CS2R R42, SRZ ;  /* 0x00000000002a7805 */ /* 0x000fe2000001ff00 */
[----:B------:R-:W-:Y:S01]  /*50f0*/  CS2R R44, SRZ ;  /* 0x00000000002c7805 */ /* 0x000fe2000001ff00 */
[----:B--2---:R-:W-:Y:S01]  /*5100*/  SHF.R.S32.HI R7, RZ, 0x1f, R125 ;  /* 0x0000001fff077819 */ /* 0x004fe2000001147d */
[----:B------:R-:W-:Y:S01]  /*5110*/  CS2R R46, SRZ ;  /* 0x00000000002e7805 */ /* 0x000fe2000001ff00 */
[----:B------:R-:W-:Y:S01]  /*5120*/  CS2R R48, SRZ ;  /* 0x0000000000307805 */ /* 0x000fe2000001ff00 */
[----:B------:R-:W-:Y:S01]  /*5130*/  CS2R R50, SRZ ;  /* 0x0000000000327805 */ /* 0x000fe2000001ff00 */
[----:B------:R-:W-:Y:S01]  /*5140*/  LEA.HI.X R7, R125, RZ, R7, 0x1, P1 ;  /* 0x000000ff7d077211 */ /* 0x000fe200008f0c07 */
[----:B------:R-:W-:Y:S01]  /*5150*/  CS2R R52, SRZ ;  /* 0x0000000000347805 */ /* 0x000fe2000001ff00 */
[----:B---3--:R-:W-:Y:S01]  /*5160*/  SHF.R.S32.HI R8, RZ, 0x1f, R127 ;  /* 0x0000001fff087819 */ /* 0x008fe2000001147f */
[----:B------:R-:W-:Y:S01]  /*5170*/  CS2R R54, SRZ ;  /* 0x0000000000367805 */ /* 0x000fe2000001ff00 */
[----:B----4-:R-:W-:Y:S01]  /*5180*/  LEA.HI.X R9, R121, RZ, R5, 0x1, P3 ;  /* 0x000000ff79097211 */ /* 0x010fe200018f0c05 */
[----:B------:R-:W-:Y:S01]  /*5190*/  CS2R R56, SRZ ;  /* 0x0000000000387805 */ /* 0x000fe2000001ff00 */
[----:B------:R-:W-:Y:S01]  /*51a0*/  LEA.HI.X R5, R123, RZ, R6, 0x1, P2 ;  /* 0x000000ff7b057211 */ /* 0x000fe200010f0c06 */
[----:B------:R-:W-:Y:S01]  /*51b0*/  CS2R R58, SRZ ;  /* 0x00000000003a7805 */ /* 0x000fe2000001ff00 */
[----:B------:R-:W-:Y:S01]  /*51c0*/  LEA.HI.X R6, R127, RZ, R8, 0x1, P0 ;  /* 0x000000ff7f067211 */ /* 0x000fe200000f0c08 */
[----:B------:R2:W-:Y:S01]  /*51d0*/  STL [R1+0xf8], R9 ;  /* 0x0000f80901007387 */ /* 0x0005e20000100800 */
[----:B------:R-:W-:Y:S01]  /*51e0*/  LEA R8, P2, R131, 0x300, 0x1 ;  /* 0x0000030083087811 */ /* 0x000fe200078408ff */
[----:B------:R-:W-:Y:S01]  /*51f0*/  CS2R R60, SRZ ;  /* 0x00000000003c7805 */ /* 0x000fe2000001ff00 */
[----:B-----5:R-:W-:Y:S01]  /*5200*/  LEA R10, P0, R165, 0x300, 0x1 ;  /* 0x00000300a50a7811 */ /* 0x020fe200078008ff */
[----:B------:R3:W-:Y:S01]  /*5210*/  STL [R1+0xf4], R5 ;  /* 0x0000f40501007387 */ /* 0x0007e20000100800 */
[----:B------:R-:W-:Y:S01]  /*5220*/  CS2R R62, SRZ ;  /* 0x00000000003e7805 */ /* 0x000fe2000001ff00 */
[----:B------:R-:W-:Y:S01]  /*5230*/  CS2R R64, SRZ ;  /* 0x0000000000407805 */ /* 0x000fe2000001ff00 */
[----:B------:R-:W-:Y:S01]  /*5240*/  CS2R R66, SRZ ;  /* 0x0000000000427805 */ /* 0x000fe2000001ff00 */
        /* <DEDUP_REMOVED lines=17> */
[----:B--2---:R-:W-:Y:S01]  /*5360*/  LEA R9, P1, R164, 0x300, 0x1 ;  /* 0x00000300a4097811 */ /* 0x004fe200078208ff */
[----:B------:R-:W-:Y:S01]  /*5370*/  CS2R R104, SRZ ;  /* 0x0000000000687805 */ /* 0x000fe2000001ff00 */
[----:B------:R-:W-:Y:S01]  /*5380*/  CS2R R106, SRZ ;  /* 0x00000000006a7805 */ /* 0x000fe2000001ff00 */
[----:B------:R-:W-:Y:S01]  /*5390*/  CS2R R108, SRZ ;  /* 0x00000000006c7805 */ /* 0x000fe2000001ff00 */
[----:B---3--:R-:W-:Y:S01]  /*53a0*/  SHF.R.S32.HI R5, RZ, 0x1f, R129 ;  /* 0x0000001fff057819 */ /* 0x008fe20000011481 */
[----:B------:R-:W-:Y:S01]  /*53b0*/  CS2R R110, SRZ ;  /* 0x00000000006e7805 */ /* 0x000fe2000001ff00 */
[----:B------:R-:W-:Y:S01]  /*53c0*/  CS2R R112, SRZ ;  /* 0x0000000000707805 */ /* 0x000fe2000001ff00 */
[----:B------:R-:W-:Y:S01]  /*53d0*/  CS2R R114, SRZ ;  /* 0x0000000000727805 */ /* 0x000fe2000001ff00 */
[----:B----4-:R-:W-:Y:S01]  /*53e0*/  LEA R7, P3, R129, 0x300, 0x1 ;  /* 0x0000030081077811 */ /* 0x010fe200078608ff */
[----:B------:R-:W-:Y:S01]  /*53f0*/  CS2R R116, SRZ ;  /* 0x0000000000747805 */ /* 0x000fe2000001ff00 */
[----:B------:R-:W-:Y:S01]  /*5400*/  CS2R R118, SRZ ;  /* 0x0000000000767805 */ /* 0x000fe2000001ff00 */
[----:B------:R-:W-:Y:S01]  /*5410*/  CS2R R120, SRZ ;  /* 0x0000000000787805 */ /* 0x000fe2000001ff00 */
[----:B-----5:R-:W-:Y:S01]  /*5420*/  SHF.R.S32.HI R6, RZ, 0x1f, R131 ;  /* 0x0000001fff067819 */ /* 0x020fe20000011483 */
[----:B------:R2:W-:Y:S01]  /*5430*/  STL [R1+0xe8], R7 ;  /* 0x0000e80701007387 */ /* 0x0005e20000100800 */
[----:B------:R-:W-:Y:S01]  /*5440*/  CS2R R122, SRZ ;  /* 0x00000000007a7805 */ /* 0x000fe2000001ff00 */
[----:B------:R-:W-:Y:S01]  /*5450*/  CS2R R124, SRZ ;  /* 0x00000000007c7805 */ /* 0x000fe2000001ff00 */
[----:B------:R-:W-:Y:S01]  /*5460*/  CS2R R126, SRZ ;  /* 0x00000000007e7805 */ /* 0x000fe2000001ff00 */
[----:B------:R3:W-:Y:S01]  /*5470*/  STL [R1+0xe4], R8 ;  /* 0x0000e40801007387 */ /* 0x0007e20000100800 */
[----:B------:R-:W-:-:S02]  /*5480*/  USHF.L.U32 UR9, UR14, 0x1, URZ ;  /* 0x000000010e097899 */ /* 0x000fc4000800063f */
[----:B------:R-:W-:Y:S01]  /*5490*/  USHF.L.U64.HI UR8, UR14, 0x1, UR8 ;  /* 0x000000010e087899 */ /* 0x000fe20008010208 */
[----:B------:R4:W-:Y:S01]  /*54a0*/  STL [R1+0xe0], R9 ;  /* 0x0000e00901007387 */ /* 0x0009e20000100800 */
[----:B------:R-:W-:Y:S02]  /*54b0*/  UIADD3 UR13, UR13, -0x180, URZ ;  /* 0xfffffe800d0d7890 */ /* 0x000fe4000fffe03f */
[----:B------:R-:W-:Y:S01]  /*54c0*/  UMOV UR12, URZ ;  /* 0x0000003f000c7c82 */ /* 0x000fe20008000000 */
[----:B------:R5:W-:Y:S01]  /*54d0*/  STL [R1+0xdc], R10 ;  /* 0x0000dc0a01007387 */ /* 0x000be20000100800 */
[----:B------:R-:W-:Y:S02]  /*54e0*/  UMOV UR5, 0x30000 ;  /* 0x0003000000057882 */ /* 0x000fe40000000000 */
[----:B------:R-:W-:Y:S02]  /*54f0*/  UMOV UR4, URZ ;  /* 0x0000003f00047c82 */ /* 0x000fe40008000000 */
[----:B------:R-:W-:-:S02]  /*5500*/  UMOV UR11, URZ ;  /* 0x0000003f000b7c82 */ /* 0x000fc40008000000 */
[----:B------:R-:W-:Y:S02]  /*5510*/  ULDC.64 UR6, c[0x0][0x160] ;  /* 0x0000580000067ab9 */ /* 0x000fe40000000a00 */
[----:B------:R-:W-:Y:S02]  /*5520*/  UIADD3 UR10, UR17, UR10, URZ ;  /* 0x0000000a110a7290 */ /* 0x000fe4000fffe03f */
[----:B------:R-:W-:Y:S01]  /*5530*/  UIADD3 UR14, UR15, -0x3, URZ ;  /* 0xfffffffd0f0e7890 */ /* 0x000fe2000fffe03f */
[----:B--2---:R-:W-:-:S04]  /*5540*/  SHF.R.S32.HI R7, RZ, 0x1f, R164 ;  /* 0x0000001fff077819 */ /* 0x004fc800000114a4 */
[----:B------:R-:W-:Y:S02]  /*5550*/  LEA.HI.X R7, R164, RZ, R7, 0x1, P1 ;  /* 0x000000ffa4077211 */ /* 0x000fe400008f0c07 */
[----:B---3--:R-:W-:Y:S02]  /*5560*/  SHF.R.S32.HI R8, RZ, 0x1f, R165 ;  /* 0x0000001fff087819 */ /* 0x008fe400000114a5 */
[----:B----4-:R-:W-:Y:S02]  /*5570*/  LEA.HI.X R9, R129, RZ, R5, 0x1, P3 ;  /* 0x000000ff81097211 */ /* 0x010fe400018f0c05 */
[----:B------:R-:W-:Y:S01]  /*5580*/  LEA.HI.X R5, R131, RZ, R6, 0x1, P2 ;  /* 0x000000ff83057211 */ /* 0x000fe200010f0c06 */
[----:B------:R-:W-:Y:S01]  /*5590*/  CS2R R128, SRZ ;  /* 0x0000000000807805 */ /* 0x000fe2000001ff00 */
[----:B------:R-:W-:Y:S01]  /*55a0*/  LEA.HI.X R6, R165, RZ, R8, 0x1, P0 ;  /* 0x000000ffa5067211 */ /* 0x000fe200000f0c08 */
[----:B------:R2:W-:Y:S01]  /*55b0*/  STL [R1+0xd8], R9 ;  /* 0x0000d80901007387 */ /* 0x0005e20000100800 */
[----:B------:R-:W-:Y:S01]  /*55c0*/  LEA R8, P2, R167, 0x300, 0x1 ;  /* 0x00000300a7087811 */ /* 0x000fe200078408ff */
[----:B------:R-:W-:Y:S01]  /*55d0*/  CS2R R130, SRZ ;  /* 0x0000000000827805 */ /* 0x000fe2000001ff00 */
[----:B-----5:R-:W-:Y:S01]  /*55e0*/  LEA R10, P0, R169, 0x300, 0x1 ;  /* 0x00000300a90a7811 */ /* 0x020fe200078008ff */
[----:B------:R3:W-:Y:S04]  /*55f0*/  STL [R1+0xd4], R5 ;  /* 0x0000d40501007387 */ /* 0x0007e80000100800 */
[----:B------:R4:W-:Y:S04]  /*5600*/  STL [R1+0xd0], R7 ;  /* 0x0000d00701007387 */ /* 0x0009e80000100800 */
[----:B------:R5:W-:Y:S01]  /*5610*/  STL [R1+0xcc], R6 ;  /* 0x0000cc0601007387 */ /* 0x000be20000100800 */
[----:B--2---:R-:W-:-:S02]  /*5620*/  LEA R9, P1, R168, 0x300, 0x1 ;  /* 0x00000300a8097811 */ /* 0x004fc400078208ff */
[----:B---3--:R-:W-:Y:S02]  /*5630*/  SHF.R.S32.HI R5, RZ, 0x1f, R166 ;  /* 0x0000001fff057819 */ /* 0x008fe400000114a6 */
[----:B----4-:R-:W-:Y:S02]  /*5640*/  LEA R7, P3, R166, 0x300, 0x1 ;  /* 0x00000300a6077811 */ /* 0x010fe400078608ff */
[----:B-----5:R-:W-:-:S03]  /*5650*/  SHF.R.S32.HI R6, RZ, 0x1f, R167 ;  /* 0x0000001fff067819 */ /* 0x020fc600000114a7 */
[----:B------:R2:W-:Y:S04]  /*5660*/  STL [R1+0xc8], R7 ;  /* 0x0000c80701007387 */ /* 0x0005e80000100800 */
[----:B------:R3:W-:Y:S04]  /*5670*/  STL [R1+0xc4], R8 ;  /* 0x0000c40801007387 */ /* 0x0007e80000100800 */
[----:B------:R4:W-:Y:S04]  /*5680*/  STL [R1+0xc0], R9 ;  /* 0x0000c00901007387 */ /* 0x0009e80000100800 */
[----:B------:R5:W-:Y:S01]  /*5690*/  STL [R1+0xbc], R10 ;  /* 0x0000bc0a01007387 */ /* 0x000be20000100800 */
[----:B--2---:R-:W-:-:S04]  /*56a0*/  SHF.R.S32.HI R7, RZ, 0x1f, R168 ;  /* 0x0000001fff077819 */ /* 0x004fc800000114a8 */
[----:B------:R-:W-:Y:S02]  /*56b0*/  LEA.HI.X R7, R168, RZ, R7, 0x1, P1 ;  /* 0x000000ffa8077211 */ /* 0x000fe400008f0c07 */
[----:B---3--:R-:W-:Y:S02]  /*56c0*/  SHF.R.S32.HI R8, RZ, 0x1f, R169 ;  /* 0x0000001fff087819 */ /* 0x008fe400000114a9 */
[----:B----4-:R-:W-:Y:S02]  /*56d0*/  LEA.HI.X R9, R166, RZ, R5, 0x1, P3 ;  /* 0x000000ffa6097211 */ /* 0x010fe400018f0c05 */
[----:B------:R-:W-:Y:S02]  /*56e0*/  LEA.HI.X R5, R167, RZ, R6, 0x1, P2 ;  /* 0x000000ffa7057211 */ /* 0x000fe400010f0c06 */
[----:B------:R-:W-:Y:S01]  /*56f0*/  LEA.HI.X R6, R169, RZ, R8, 0x1, P0 ;  /* 0x000000ffa9067211 */ /* 0x000fe200000f0c08 */
[----:B------:R2:W-:Y:S01]  /*5700*/  STL [R1+0xb8], R9 ;  /* 0x0000b80901007387 */ /* 0x0005e20000100800 */
[----:B------:R-:W-:-:S02]  /*5710*/  LEA R8, P2, R171, 0x300, 0x1 ;  /* 0x00000300ab087811 */ /* 0x000fc400078408ff */
        /* <DEDUP_REMOVED lines=19> */
[----:B------:R-:W-:Y:S01]  /*5850*/  LEA R8, P2, R250, 0x300, 0x1 ;  /* 0x00000300fa087811 */ /* 0x000fe200078408ff */
[----:B-----5:R-:W-:Y:S01]  /*5860*/  CS2R R10, SRZ ;  /* 0x00000000000a7805 */ /* 0x020fe2000001ff00 */
[----:B------:R-:W-:Y:S01]  /*5870*/  LEA R252, P0, R248, 0x300, 0x1 ;  /* 0x00000300f8fc7811 */ /* 0x000fe200078008ff */
[----:B------:R3:W-:Y:S04]  /*5880*/  STL [R1+0x14], R5 ;  /* 0x0000140501007387 */ /* 0x0007e80000100800 */
[----:B------:R4:W-:Y:S04]  /*5890*/  STL [R1+0x10], R7 ;  /* 0x0000100701007387 */ /* 0x0009e80000100800 */
[----:B------:R5:W-:Y:S01]  /*58a0*/  STL [R1+0xc], R6 ;  /* 0x00000c0601007387 */ /* 0x000be20000100800 */
[----:B--2---:R-:W-:-:S02]  /*58b0*/  LEA R9, P1, R249, 0x300, 0x1 ;  /* 0x00000300f9097811 */ /* 0x004fc400078208ff */
[----:B---3--:R-:W-:Y:S02]  /*58c0*/  SHF.R.S32.HI R5, RZ, 0x1f, R251 ;  /* 0x0000001fff057819 */ /* 0x008fe400000114fb */
[----:B----4-:R-:W-:-:S04]  /*58d0*/  LEA R7, P3, R251, 0x300, 0x1 ;  /* 0x00000300fb077811 */ /* 0x010fc800078608ff */
[----:B------:R-:W-:Y:S01]  /*58e0*/  LEA.HI.X R251, R251, RZ, R5, 0x1, P3 ;  /* 0x000000fffbfb7211 */ /* 0x000fe200018f0c05 */
[----:B------:R2:W-:Y:S01]  /*58f0*/  STL [R1+0x8], R7 ;  /* 0x0000080701007387 */ /* 0x0005e20000100800 */
[----:B------:R-:W-:Y:S02]  /*5900*/  SHF.R.S32.HI R5, RZ, 0x1f, R242 ;  /* 0x0000001fff057819 */ /* 0x000fe400000114f2 */
[C---:B------:R-:W-:Y:S01]  /*5910*/  LEA R247, P3, R242.reuse, 0x300, 0x1 ;  /* 0x00000300f2f77811 */ /* 0x040fe200078608ff */
[----:B------:R3:W-:Y:S01]  /*5920*/  STL [R1+0x4], R8 ;  /* 0x0000040801007387 */ /* 0x0007e20000100800 */
[----:B-----5:R-:W-:Y:S02]  /*5930*/  SHF.R.S32.HI R6, RZ, 0x1f, R250 ;  /* 0x0000001fff067819 */ /* 0x020fe400000114fa */
[----:B------:R-:W-:Y:S01]  /*5940*/  LEA.HI.X R242, R242, RZ, R5, 0x1, P3 ;  /* 0x000000fff2f27211 */ /* 0x000fe200018f0c05 */
[----:B------:R4:W-:Y:S01]  /*5950*/  STL [R1], R9 ;  /* 0x0000000901007387 */ /* 0x0009e20000100800 */
[----:B------:R-:W-:-:S02]  /*5960*/  SHF.R.S32.HI R5, RZ, 0x1f, R101 ;  /* 0x0000001fff057819 */ /* 0x000fc40000011465 */
[----:B------:R-:W-:Y:S02]  /*5970*/  LEA.HI.X R250, R250, RZ, R6, 0x1, P2 ;  /* 0x000000fffafa7211 */ /* 0x000fe400010f0c06 */
[----:B------:R-:W-:Y:S02]  /*5980*/  SHF.L.U64.HI R222, R101, 0x1, R5 ;  /* 0x0000000165de7819 */ /* 0x000fe40000010205 */
[----:B------:R-:W-:Y:S01]  /*5990*/  SHF.R.S32.HI R5, RZ, 0x1f, R89 ;  /* 0x0000001fff057819 */ /* 0x000fe20000011459 */
[----:B------:R-:W-:Y:S01]  /*59a0*/  CS2R R100, SRZ ;  /* 0x0000000000647805 */ /* 0x000fe2000001ff00 */
[----:B------:R-:W-:Y:S02]  /*59b0*/  SHF.R.S32.HI R6, RZ, 0x1f, R241 ;  /* 0x0000001fff067819 */ /* 0x000fe400000114f1 */
[----:B------:R-:W-:Y:S02]  /*59c0*/  LEA R246, P2, R241, 0x300, 0x1 ;  /* 0x00000300f1f67811 */ /* 0x000fe400078408ff */
[----:B------:R-:W-:-:S02]  /*59d0*/  SHF.L.U64.HI R218, R89, 0x1, R5 ;  /* 0x0000000159da7819 */ /* 0x000fc40000010205 */
[----:B------:R-:W-:Y:S01]  /*59e0*/  LEA.HI.X R241, R241, RZ, R6, 0x1, P2 ;  /* 0x000000fff1f17211 */ /* 0x000fe200010f0c06 */
[----:B------:R-:W-:Y:S01]  /*59f0*/  CS2R R88, SRZ ;  /* 0x0000000000587805 */ /* 0x000fe2000001ff00 */
[----:B--2---:R-:W-:Y:S02]  /*5a00*/  SHF.R.S32.HI R7, RZ, 0x1f, R249 ;  /* 0x0000001fff077819 */ /* 0x004fe400000114f9 */
[----:B------:R-:W-:Y:S02]  /*5a10*/  SHF.R.S32.HI R5, RZ, 0x1f, R103 ;  /* 0x0000001fff057819 */ /* 0x000fe40000011467 */
[----:B---3--:R-:W-:Y:S02]  /*5a20*/  SHF.R.S32.HI R8, RZ, 0x1f, R248 ;  /* 0x0000001fff087819 */ /* 0x008fe400000114f8 */
[----:B------:R-:W-:Y:S02]  /*5a30*/  LEA.HI.X R249, R249, RZ, R7, 0x1, P1 ;  /* 0x000000fff9f97211 */ /* 0x000fe400008f0c07 */
[----:B------:R-:W-:Y:S01]  /*5a40*/  LEA.HI.X R248, R248, RZ, R8, 0x1, P0 ;  /* 0x000000fff8f87211 */ /* 0x000fe200000f0c08 */
[----:B------:R-:W-:Y:S01]  /*5a50*/  CS2R R6, SRZ ;  /* 0x0000000000067805 */ /* 0x000fe2000001ff00 */
[----:B------:R-:W-:Y:S01]  /*5a60*/  LEA R245, P1, R174, 0x300, 0x1 ;  /* 0x00000300aef57811 */ /* 0x000fe200078208ff */
[----:B----4-:R-:W-:Y:S01]  /*5a70*/  CS2R R8, SRZ ;  /* 0x0000000000087805 */ /* 0x010fe2000001ff00 */
[----:B------:R-:W-:-:S02]  /*5a80*/  LEA R243, P0, R175, 0x300, 0x1 ;  /* 0x00000300aff37811 */ /* 0x000fc400078008ff */
[----:B------:R-:W-:Y:S02]  /*5a90*/  LEA.HI.X R240, R174, RZ, R240, 0x1, P1 ;  /* 0x000000ffaef07211 */ /* 0x000fe400008f0cf0 */
[----:B------:R-:W-:Y:S02]  /*5aa0*/  LEA.HI.X R239, R175, RZ, R239, 0x1, P0 ;  /* 0x000000ffafef7211 */ /* 0x000fe400000f0cef */
[----:B------:R-:W-:Y:S02]  /*5ab0*/  LEA R238, P3, R176, 0x300, 0x1 ;  /* 0x00000300b0ee7811 */ /* 0x000fe400078608ff */
[----:B------:R-:W-:Y:S02]  /*5ac0*/  LEA R236, P2, R177, 0x300, 0x1 ;  /* 0x00000300b1ec7811 */ /* 0x000fe400078408ff */
[----:B------:R-:W-:Y:S02]  /*5ad0*/  LEA R234, P1, R178, 0x300, 0x1 ;  /* 0x00000300b2ea7811 */ /* 0x000fe400078208ff */
[----:B------:R-:W-:-:S02]  /*5ae0*/  LEA R232, P0, R179, 0x300, 0x1 ;  /* 0x00000300b3e87811 */ /* 0x000fc400078008ff */
[----:B------:R-:W-:Y:S02]  /*5af0*/  SHF.L.U64.HI R214, R103, 0x1, R5 ;  /* 0x0000000167d67819 */ /* 0x000fe40000010205 */
[----:B------:R-:W-:Y:S01]  /*5b00*/  LEA.HI.X R237, R176, RZ, R237, 0x1, P3 ;  /* 0x000000ffb0ed7211 */ /* 0x000fe200018f0ced */
[----:B------:R-:W-:Y:S01]  /*5b10*/  CS2R R4, SRZ ;  /* 0x0000000000047805 */ /* 0x000fe2000001ff00 */
[----:B------:R-:W-:Y:S01]  /*5b20*/  LEA.HI.X R235, R177, RZ, R235, 0x1, P2 ;  /* 0x000000ffb1eb7211 */ /* 0x000fe200010f0ceb */
[----:B------:R-:W-:Y:S01]  /*5b30*/  CS2R R102, SRZ ;  /* 0x0000000000667805 */ /* 0x000fe2000001ff00 */
[----:B------:R-:W-:Y:S02]  /*5b40*/  LEA.HI.X R233, R178, RZ, R233, 0x1, P1 ;  /* 0x000000ffb2e97211 */ /* 0x000fe400008f0ce9 */
[----:B------:R-:W-:Y:S02]  /*5b50*/  LEA.HI.X R231, R179, RZ, R231, 0x1, P0 ;  /* 0x000000ffb3e77211 */ /* 0x000fe400000f0ce7 */
.L_x_1:
[C---:B-1-3--:R-:W-:Y:S01]  /*5b60*/  HMMA.16816.F32 R4, R132.reuse, R136, R4 ;  /* 0x000000888404723c */ /* 0x04afe20000001804 */
[----:B------:R-:W-:Y:S01]  /*5b70*/  LDSM.16.M88.4 R164, [R203+UR4] ;  /* 0x00000004cba4783b */ /* 0x000fe20008000200 */
[----:B------:R-:W-:Y:S02]  /*5b80*/  UISETP.GE.AND UP0, UPT, UR11, UR14, UPT ;  /* 0x0000000e0b00728c */ /* 0x000fe4000bf06270 */
[----:B------:R-:W-:Y:S01]  /*5b90*/  UIADD3 UR12, UR12, 0x1, URZ ;  /* 0x000000010c0c7890 */ /* 0x000fe2000fffe03f */
[----:B------:R-:W-:Y:S01]  /*5ba0*/  ISETP.GE.AND P6, PT, R244, UR13, PT ;  /* 0x0000000df4007c0c */ /* 0x000fe2000bfc6270 */
[----:B------:R-:W1:Y:S01]  /*5bb0*/  LDSM.16.MT88.4 R168, [R196+UR5+0x800] ;  /* 0x00080005c4a8783b */ /* 0x000e620008004200 */
[----:B------:R-:W-:Y:S01]  /*5bc0*/  IADD3 R204, R204, 0x1, RZ ;  /* 0x00000001cccc7810 */ /* 0x000fe20007ffe0ff */
[C---:B------:R-:W-:Y:S01]  /*5bd0*/  HMMA.16816.F32 R8, R132.reuse, R138, R8 ;  /* 0x0000008a8408723c */ /* 0x040fe20000001808 */
[----:B------:R-:W-:Y:S01]  /*5be0*/  PLOP3.LUT P3, PT, PT, PT, UP0, 0x40, 0x0 ;  /* 0x000000000000781c */ /* 0x000fe20003f6e808 */
[----:B------:R-:W-:Y:S01]  /*5bf0*/  UIADD3 UR11, UR11, 0x1, URZ ;  /* 0x000000010b0b7890 */ /* 0x000fe2000fffe03f */
[----:B------:R-:W1:Y:S01]  /*5c00*/  LDSM.16.MT88.4 R172, [R3+UR5+0x800] ;  /* 0x0008000503ac783b */ /* 0x000e620008004200 */
[----:B------:R-:W-:Y:S02]  /*5c10*/  PLOP3.LUT P2, PT, PT, PT, UP0, 0x40, 0x0 ;  /* 0x000000000000781c */ /* 0x000fe40003f4e808 */
[----:B------:R-:W-:Y:S01]  /*5c20*/  PLOP3.LUT P1, PT, PT, PT, UP0, 0x40, 0x0 ;  /* 0x000000000000781c */ /* 0x000fe20003f2e808 */
[----:B------:R-:W-:Y:S01]  /*5c30*/  UISETP.GE.AND UP2, UPT, UR11, UR15, UPT ;  /* 0x0000000f0b00728c */ /* 0x000fe2000bf46270 */
[C---:B------:R-:W-:Y:S01]  /*5c40*/  HMMA.16816.F32 R12, R132.reuse, R140, R12 ;  /* 0x0000008c840c723c */ /* 0x040fe2000000180c */
[----:B------:R-:W1:Y:S05]  /*5c50*/  LDSM.16.MT88.4 R176, [R2+UR5+0x800] ;  /* 0x0008000502b0783b */ /* 0x000e6a0008004200 */
[----:B------:R-:W1:Y:S02]  /*5c60*/  LDSM.16.MT88.4 R180, [R0+UR5+0x800] ;  /* 0x0008000500b4783b */ /* 0x000e640008004200 */
[C---:B------:R-:W-:Y:S03]  /*5c70*/  HMMA.16816.F32 R16, R132.reuse, R142, R16 ;  /* 0x0000008e8410723c */ /* 0x040fe60000001810 */
[----:B------:R-:W1:Y:S05]  /*5c80*/  LDSM.16.M88.4 R184, [R203+UR4+0x4000] ;  /* 0x00400004cbb8783b */ /* 0x000e6a0008000200 */
[C---:B------:R-:W-:Y:S01]  /*5c90*/  HMMA.16816.F32 R20, R132.reuse, R144, R20 ;  /* 0x000000908414723c */ /* 0x040fe20000001814 */
[----:B--2---:R-:W2:Y:S05]  /*5ca0*/  LDSM.16.M88.4 R188, [R203+UR4+0x8000] ;  /* 0x00800004cbbc783b */ /* 0x004eaa0008000200 */
[----:B------:R-:W2:Y:S02]  /*5cb0*/  LDSM.16.M88.4 R192, [R203+UR4+0xc000] ;  /* 0x00c00004cbc0783b */ /* 0x000ea40008000200 */
[C---:B------:R-:W-:Y:S08]  /*5cc0*/  HMMA.16816.F32 R24, R132.reuse, R146, R24 ;  /* 0x000000928418723c */ /* 0x040ff00000001818 */
[C---:B------:R-:W-:Y:S08]  /*5cd0*/  HMMA.16816.F32 R28, R132.reuse, R148, R28 ;  /* 0x00000094841c723c */ /* 0x040ff0000000181c */
[----:B------:R-:W-:Y:S01]  /*5ce0*/  HMMA.16816.F32 R32, R132, R150, R32 ;  /* 0x000000968420723c */ /* 0x000fe20000001820 */
[----:B------:R-:W-:Y:S07]  /*5cf0*/  LDSM.16.M88.4 R132, [R202+UR4] ;  /* 0x00000004ca84783b */ /* 0x000fee0008000200 */
[C---:B------:R-:W-:Y:S08]  /*5d00*/  HMMA.16816.F32 R36, R152.reuse, R136, R36 ;  /* 0x000000889824723c */ /* 0x040ff00000001824 */
[C---:B------:R-:W-:Y:S08]  /*5d10*/  HMMA.16816.F32 R40, R152.reuse, R138, R40 ;  /* 0x0000008a9828723c */ /* 0x040ff00000001828 */
[C---:B------:R-:W-:Y:S08]  /*5d20*/  HMMA.16816.F32 R44, R152.reuse, R140, R44 ;  /* 0x0000008c982c723c */ /* 0x040ff0000000182c */
[C---:B------:R-:W-:Y:S08]  /*5d30*/  HMMA.16816.F32 R48, R152.reuse, R142, R48 ;  /* 0x0000008e9830723c */ /* 0x040ff00000001830 */
[C---:B------:R-:W-:Y:S08]  /*5d40*/  HMMA.16816.F32 R52, R152.reuse, R144, R52 ;  /* 0x000000909834723c */ /* 0x040ff00000001834 */
[C---:B------:R-:W-:Y:S08]  /*5d50*/  HMMA.16816.F32 R56, R152.reuse, R146, R56 ;  /* 0x000000929838723c */ /* 0x040ff00000001838 */
[C---:B------:R-:W-:Y:S08]  /*5d60*/  HMMA.16816.F32 R60, R152.reuse, R148, R60 ;  /* 0x00000094983c723c */ /* 0x040ff0000000183c */
[----:B------:R-:W-:Y:S01]  /*5d70*/  HMMA.16816.F32 R64, R152, R150, R64 ;  /* 0x000000969840723c */ /* 0x000fe20000001840 */
[----:B------:R-:W-:Y:S07]  /*5d80*/  LDSM.16.M88.4 R152, [R202+UR4+0x4000] ;  /* 0x00400004ca98783b */ /* 0x000fee0008000200 */
        /* <DEDUP_REMOVED lines=10> */
[C---:B------:R-:W-:Y:S01]  /*5e30*/  HMMA.16816.F32 R104, R160.reuse, R138, R104 ;  /* 0x0000008aa068723c */ /* 0x040fe20000001868 */
[----:B------:R-:W3:Y:S07]  /*5e40*/  LDSM.16.MT88.4 R136, [R196+UR5+0x1000] ;  /* 0x00100005c488783b */ /* 0x000eee0008004200 */
[C---:B------:R-:W-:Y:S08]  /*5e50*/  HMMA.16816.F32 R108, R160.reuse, R140, R108 ;  /* 0x0000008ca06c723c */ /* 0x040ff0000000186c */
[C---:B------:R-:W-:Y:S01]  /*5e60*/  HMMA.16816.F32 R112, R160.reuse, R142, R112 ;  /* 0x0000008ea070723c */ /* 0x040fe20000001870 */
[----:B------:R-:W3:Y:S07]  /*5e70*/  LDSM.16.MT88.4 R140, [R3+UR5+0x1000] ;  /* 0x00100005038c783b */ /* 0x000eee0008004200 */
[C---:B------:R-:W-:Y:S08]  /*5e80*/  HMMA.16816.F32 R116, R160.reuse, R144, R116 ;  /* 0x00000090a074723c */ /* 0x040ff00000001874 */
[C---:B------:R-:W-:Y:S01]  /*5e90*/  HMMA.16816.F32 R120, R160.reuse, R146, R120 ;  /* 0x00000092a078723c */ /* 0x040fe20000001878 */
[----:B------:R-:W3:Y:S07]  /*5ea0*/  LDSM.16.MT88.4 R144, [R2+UR5+0x1000] ;  /* 0x001000050290783b */ /* 0x000eee0008004200 */
[C---:B------:R-:W-:Y:S08]  /*5eb0*/  HMMA.16816.F32 R124, R160.reuse, R148, R124 ;  /* 0x00000094a07c723c */ /* 0x040ff0000000187c */
[----:B------:R-:W-:Y:S01]  /*5ec0*/  HMMA.16816.F32 R128, R160, R150, R128 ;  /* 0x00000096a080723c */ /* 0x000fe20000001880 */
[----:B------:R-:W3:Y:S05]  /*5ed0*/  LDSM.16.MT88.4 R148, [R0+UR5+0x1000] ;  /* 0x001000050094783b */ /* 0x000eea0008004200 */
[----:B------:R-:W4:-:S02]  /*5ee0*/  LDSM.16.M88.4 R160, [R202+UR4+0xc000] ;  /* 0x00c00004caa0783b */ /* 0x000f040008000200 */
[C---:B-1----:R-:W-:Y:S08]  /*5ef0*/  HMMA.16816.F32 R4, R164.reuse, R168, R4 ;  /* 0x000000a8a404723c */ /* 0x042ff00000001804 */
[C---:B------:R-:W-:Y:S08]  /*5f00*/  HMMA.16816.F32 R8, R164.reuse, R170, R8 ;  /* 0x000000aaa408723c */ /* 0x040ff00000001808 */
[C---:B------:R-:W-:Y:S08]  /*5f10*/  HMMA.16816.F32 R12, R164.reuse, R172, R12 ;  /* 0x000000aca40c723c */ /* 0x040ff0000000180c */
[C---:B------:R-:W-:Y:S08]  /*5f20*/  HMMA.16816.F32 R16, R164.reuse, R174, R16 ;  /* 0x000000aea410723c */ /* 0x040ff00000001810 */
[C---:B------:R-:W-:Y:S08]  /*5f30*/  HMMA.16816.F32 R20, R164.reuse, R176, R20 ;  /* 0x000000b0a414723c */ /* 0x040ff00000001814 */
        /* <DEDUP_REMOVED lines=13> */
[C---:B--2---:R-:W-:Y:S08]  /*6010*/  HMMA.16816.F32 R68, R188.reuse, R168, R68 ;  /* 0x000000a8bc44723c */ /* 0x044ff00000001844 */
        /* <DEDUP_REMOVED lines=10> */
[----:B------:R-:W1:Y:S07]  /*60c0*/  LDSM.16.MT88.4 R168, [R196+UR5+0x1800] ;  /* 0x00180005c4a8783b */ /* 0x000e6e0008004200 */
[C---:B------:R-:W-:Y:S08]  /*60d0*/  HMMA.16816.F32 R108, R192.reuse, R172, R108 ;  /* 0x000000acc06c723c */ /* 0x040ff0000000186c */
[C---:B------:R-:W-:Y:S01]  /*60e0*/  HMMA.16816.F32 R112, R192.reuse, R174, R112 ;  /* 0x000000aec070723c */ /* 0x040fe20000001870 */
[----:B------:R-:W1:Y:S07]  /*60f0*/  LDSM.16.MT88.4 R172, [R3+UR5+0x1800] ;  /* 0x0018000503ac783b */ /* 0x000e6e0008004200 */
[C---:B------:R-:W-:Y:S08]  /*6100*/  HMMA.16816.F32 R116, R192.reuse, R176, R116 ;  /* 0x000000b0c074723c */ /* 0x040ff00000001874 */
[C---:B------:R-:W-:Y:S01]  /*6110*/  HMMA.16816.F32 R120, R192.reuse, R178, R120 ;  /* 0x000000b2c078723c */ /* 0x040fe20000001878 */
[----:B------:R-:W1:Y:S07]  /*6120*/  LDSM.16.MT88.4 R176, [R2+UR5+0x1800] ;  /* 0x0018000502b0783b */ /* 0x000e6e0008004200 */
[C---:B------:R-:W-:Y:S08]  /*6130*/  HMMA.16816.F32 R124, R192.reuse, R180, R124 ;  /* 0x000000b4c07c723c */ /* 0x040ff0000000187c */
[----:B------:R-:W-:Y:S01]  /*6140*/  HMMA.16816.F32 R128, R192, R182, R128 ;  /* 0x000000b6c080723c */ /* 0x000fe20000001880 */
[----:B------:R-:W1:Y:S05]  /*6150*/  LDSM.16.MT88.4 R180, [R0+UR5+0x1800] ;  /* 0x0018000500b4783b */ /* 0x000e6a0008004200 */
[----:B------:R-:W2:-:S02]  /*6160*/  LDSM.16.M88.4 R192, [R201+UR4+0xc000] ;  /* 0x00c00004c9c0783b */ /* 0x000e840008000200 */
[C---:B---3--:R-:W-:Y:S08]  /*6170*/  HMMA.16816.F32 R4, R132.reuse, R136, R4 ;  /* 0x000000888404723c */ /* 0x048ff00000001804 */
        /* <DEDUP_REMOVED lines=26> */
[C---:B----4-:R-:W-:Y:S08]  /*6320*/  HMMA.16816.F32 R100, R160.reuse, R136, R100 ;  /* 0x00000088a064723c */ /* 0x050ff00000001864 */
        /* <DEDUP_REMOVED lines=132> */
[C---:B---3--:R-:W-:Y:S03]  /*6b70*/  HMMA.16816.F32 R4, R132.reuse, R136, R4 ;  /* 0x000000888404723c */ /* 0x048fe60000001804 */
[----:B------:R-:W-:Y:S05]  /*6b80*/  BAR.SYNC.DEFER_BLOCKING 0x0 ;  /* 0x0000000000007b1d */ /* 0x000fea0000010000 */
[C---:B------:R-:W-:Y:S08]  /*6b90*/  HMMA.16816.F32 R8, R132.reuse, R138, R8 ;  /* 0x0000008a8408723c */ /* 0x040ff00000001808 */
[C---:B------:R-:W-:Y:S08]  /*6ba0*/  HMMA.16816.F32 R12, R132.reuse, R140, R12 ;  /* 0x0000008c840c723c */ /* 0x040ff0000000180c */
[C---:B------:R-:W-:Y:S08]  /*6bb0*/  HMMA.16816.F32 R16, R132.reuse, R142, R16 ;  /* 0x0000008e8410723c */ /* 0x040ff00000001810 */
[C---:B------:R-:W-:Y:S08]  /*6bc0*/  HMMA.16816.F32 R20, R132.reuse, R144, R20 ;  /* 0x000000908414723c */ /* 0x040ff00000001814 */
[C---:B------:R-:W-:Y:S08]  /*6bd0*/  HMMA.16816.F32 R24, R132.reuse, R146, R24 ;  /* 0x000000928418723c */ /* 0x040ff00000001818 */
[C---:B------:R-:W-:Y:S08]  /*6be0*/  HMMA.16816.F32 R28, R132.reuse, R148, R28 ;  /* 0x00000094841c723c */ /* 0x040ff0000000181c */
[----:B------:R-:W-:Y:S01]  /*6bf0*/  HMMA.16816.F32 R32, R132, R150, R32 ;  /* 0x000000968420723c */ /* 0x000fe20000001820 */
[----:B------:R-:W3:Y:S06]  /*6c00*/  S2R R133, SR_TID.X ;  /* 0x0000000000857919 */ /* 0x000eec0000002100 */
[----:B------:R-:W-:Y:S01]  /*6c10*/  LOP3.LUT R134, R244, 0x10, RZ, 0xfc, !PT ;  /* 0x00000010f4867812 */ /* 0x000fe200078efcff */
[C---:B------:R-:W-:Y:S05]  /*6c20*/  HMMA.16816.F32 R36, R152.reuse, R136, R36 ;  /* 0x000000889824723c */ /* 0x040fea0000001824 */
[----:B------:R-:W-:Y:S02]  /*6c30*/  ISETP.GE.AND P5, PT, R134, UR13, PT ;  /* 0x0000000d86007c0c */ /* 0x000fe4000bfa6270 */
[----:B------:R-:W-:Y:S01]  /*6c40*/  LOP3.LUT R135, R244, 0x20, RZ, 0xfc, !PT ;  /* 0x00000020f4877812 */ /* 0x000fe200078efcff */
[C---:B------:R-:W-:Y:S01]  /*6c50*/  HMMA.16816.F32 R40, R152.reuse, R138, R40 ;  /* 0x0000008a9828723c */ /* 0x040fe20000001828 */
[----:B------:R-:W-:Y:S02]  /*6c60*/  SEL R134, RZ, 0x10, P6 ;  /* 0x00000010ff867807 */ /* 0x000fe40003000000 */
[----:B------:R-:W-:Y:S02]  /*6c70*/  ISETP.GE.AND P4, PT, R135, UR13, PT ;  /* 0x0000000d87007c0c */ /* 0x000fe4000bf86270 */
[----:B------:R-:W-:Y:S02]  /*6c80*/  SEL R134, R134, RZ, P2 ;  /* 0x000000ff86867207 */ /* 0x000fe40001000000 */
[----:B------:R-:W-:Y:S01]  /*6c90*/  SEL R132, RZ, 0x10, P4 ;  /* 0x00000010ff847807 */ /* 0x000fe20002000000 */
[C---:B------:R-:W-:Y:S03]  /*6ca0*/  HMMA.16816.F32 R44, R152.reuse, R140, R44 ;  /* 0x0000008c982c723c */ /* 0x040fe6000000182c */
[----:B------:R-:W-:Y:S01]  /*6cb0*/  ISETP.NE.U32.AND P2, PT, R134, RZ, PT ;  /* 0x000000ff8600720c */ /* 0x000fe20003f45070 */
[----:B---3--:R-:W-:Y:S04]  /*6cc0*/  IMAD.SHL.U32 R133, R133, 0x8, RZ ;  /* 0x0000000885857824 */ /* 0x008fe800078e00ff */
[C---:B------:R-:W-:Y:S04]  /*6cd0*/  HMMA.16816.F32 R48, R152.reuse, R142, R48 ;  /* 0x0000008e9830723c */ /* 0x040fe80000001830 */
[----:B------:R-:W-:Y:S04]  /*6ce0*/  LOP3.LUT R133, R133, 0x78, RZ, 0xc0, !PT ;  /* 0x0000007885857812 */ /* 0x000fe800078ec0ff */
[C---:B------:R-:W-:Y:S03]  /*6cf0*/  HMMA.16816.F32 R52, R152.reuse, R144, R52 ;  /* 0x000000909834723c */ /* 0x040fe60000001834 */
[----:B------:R-:W-:Y:S02]  /*6d00*/  ISETP.GE.AND P0, PT, R133, UR13, PT ;  /* 0x0000000d85007c0c */ /* 0x000fe4000bf06270 */
[----:B------:R-:W-:Y:S02]  /*6d10*/  SEL R133, RZ, 0x10, P5 ;  /* 0x00000010ff857807 */ /* 0x000fe40002800000 */
[----:B------:R-:W-:Y:S01]  /*6d20*/  SEL R135, RZ, 0x10, P0 ;  /* 0x00000010ff877807 */ /* 0x000fe20000000000 */
[C---:B------:R-:W-:Y:S01]  /*6d30*/  HMMA.16816.F32 R56, R152.reuse, R146, R56 ;  /* 0x000000929838723c */ /* 0x040fe20000001838 */
[----:B------:R-:W-:Y:S03]  /*6d40*/  PLOP3.LUT P0, PT, PT, PT, UP0, 0x40, 0x0 ;  /* 0x000000000000781c */ /* 0x000fe60003f0e808 */
[----:B------:R-:W-:Y:S02]  /*6d50*/  SEL R133, R133, RZ, P1 ;  /* 0x000000ff85857207 */ /* 0x000fe40000800000 */
[----:B------:R-:W-:Y:S02]  /*6d60*/  PLOP3.LUT P1, PT, PT, PT, UP0, 0x40, 0x0 ;  /* 0x000000000000781c */ /* 0x000fe40003f2e808 */
[C---:B------:R-:W-:Y:S03]  /*6d70*/  HMMA.16816.F32 R60, R152.reuse, R148, R60 ;  /* 0x00000094983c723c */ /* 0x040fe6000000183c */
[----:B------:R-:W-:Y:S02]  /*6d80*/  ISETP.NE.U32.AND P6, PT, R133, RZ, PT ;  /* 0x000000ff8500720c */ /* 0x000fe40003fc5070 */
[----:B------:R-:W-:Y:S02]  /*6d90*/  SEL R135, R135, RZ, P3 ;  /* 0x000000ff87877207 */ /* 0x000fe40001800000 */
[----:B------:R-:W-:Y:S01]  /*6da0*/  SEL R132, R132, RZ, P0 ;  /* 0x000000ff84847207 */ /* 0x000fe20000000000 */
[----:B------:R-:W-:Y:S01]  /*6db0*/  HMMA.16816.F32 R64, R152, R150, R64 ;  /* 0x000000969840723c */ /* 0x000fe20000001840 */
[----:B------:R-:W3:Y:S02]  /*6dc0*/  LDL R153, [R1+0x34] ;  /* 0x0000340001997983 */ /* 0x000ee40000100800 */
[----:B------:R-:W-:Y:S02]  /*6dd0*/  ISETP.NE.U32.AND P0, PT, R135, RZ, PT ;  /* 0x000000ff8700720c */ /* 0x000fe40003f05070 */
[----:B------:R-:W-:Y:S01]  /*6de0*/  ISETP.NE.U32.AND P5, PT, R132, RZ, PT ;  /* 0x000000ff8400720c */ /* 0x000fe20003fa5070 */
[----:B------:R-:W5:Y:S01]  /*6df0*/  LDL R152, [R1+0xc8] ;  /* 0x0000c80001987983 */ /* 0x000f620000100800 */
[----:B------:R-:W-:Y:S01]  /*6e00*/  LOP3.LUT R154, R244, 0x30, RZ, 0xfc, !PT ;  /* 0x00000030f49a7812 */ /* 0x000fe200078efcff */
[C---:B------:R-:W-:Y:S05]  /*6e10*/  HMMA.16816.F32 R68, R156.reuse, R136, R68 ;  /* 0x000000889c44723c */ /* 0x040fea0000001844 */
[----:B------:R-:W-:Y:S02]  /*6e20*/  ISETP.GE.AND P4, PT, R154, UR13, PT ;  /* 0x0000000d9a007c0c */ /* 0x000fe4000bf86270 */
[----:B------:R-:W2:Y:S01]  /*6e30*/  LDL R154, [R1+0xc4] ;  /* 0x0000c400019a7983 */ /* 0x000ea20000100800 */
[C---:B------:R-:W-:Y:S01]  /*6e40*/  HMMA.16816.F32 R72, R156.reuse, R138, R72 ;  /* 0x0000008a9c48723c */ /* 0x040fe20000001848 */
[----:B------:R-:W-:Y:S02]  /*6e50*/  SEL R133, RZ, 0x10, P4 ;  /* 0x00000010ff857807 */ /* 0x000fe40002000000 */
[----:B------:R-:W-:Y:S02]  /*6e60*/  PLOP3.LUT P4, PT, PT, PT, UP0, 0x40, 0x0 ;  /* 0x000000000000781c */ /* 0x000fe40003f8e808 */
[----:B------:R-:W-:Y:S02]  /*6e70*/  LOP3.LUT R155, R244, 0x40, RZ, 0xfc, !PT ;  /* 0x00000040f49b7812 */ /* 0x000fe400078efcff */
[----:B------:R-:W-:Y:S01]  /*6e80*/  SEL R133, R133, RZ, P1 ;  /* 0x000000ff85857207 */ /* 0x000fe20000800000 */
[C---:B------:R-:W-:Y:S03]  /*6e90*/  HMMA.16816.F32 R76, R156.reuse, R140, R76 ;  /* 0x0000008c9c4c723c */ /* 0x040fe6000000184c */
[C---:B------:R-:W-:Y:S02]  /*6ea0*/  ISETP.GE.AND P1, PT, R204.reuse, 0x3, PT ;  /* 0x00000003cc00780c */ /* 0x040fe40003f26270 */
[----:B------:R-:W-:Y:S02]  /*6eb0*/  ISETP.GE.AND P3, PT, R155, UR13, PT ;  /* 0x0000000d9b007c0c */ /* 0x000fe4000bf66270 */
[----:B------:R-:W2:Y:S01]  /*6ec0*/  LDL R155, [R1+0x30] ;  /* 0x00003000019b7983 */ /* 0x000ea20000100800 */
[C---:B------:R-:W-:Y:S01]  /*6ed0*/  HMMA.16816.F32 R80, R156.reuse, R142, R80 ;  /* 0x0000008e9c50723c */ /* 0x040fe20000001850 */
[----:B------:R-:W-:Y:S03]  /*6ee0*/  SEL R135, RZ, 0x10, P3 ;  /* 0x00000010ff877807 */ /* 0x000fe60001800000 */
[----:B------:R-:W-:Y:S02]  /*6ef0*/  SEL R204, R204, RZ, !P1 ;  /* 0x000000ffcccc7207 */ /* 0x000fe40004800000 */
[----:B------:R-:W-:Y:S02]  /*6f00*/  IADD3 R132, P3, R232, UR6, RZ ;  /* 0x00000006e8847c10 */ /* 0x000fe4000ff7e0ff */
[C---:B------:R-:W-:Y:S04]  /*6f10*/  HMMA.16816.F32 R84, R156.reuse, R144, R84 ;  /* 0x000000909c54723c */ /* 0x040fe80000001854 */
[----:B------:R-:W-:Y:S02]  /*6f20*/  SEL R135, R135, RZ, P4 ;  /* 0x000000ff87877207 */ /* 0x000fe40002000000 */
[----:B------:R-:W-:Y:S02]  /*6f30*/  ISETP.NE.U32.AND P4, PT, R133, RZ, PT ;  /* 0x000000ff8500720c */ /* 0x000fe40003f85070 */
[C---:B------:R-:W-:Y:S04]  /*6f40*/  HMMA.16816.F32 R88, R156.reuse, R146, R88 ;  /* 0x000000929c58723c */ /* 0x040fe80000001858 */
[----:B------:R-:W-:Y:S02]  /*6f50*/  IADD3.X R133, R231, UR7, RZ, P3, !PT ;  /* 0x00000007e7857c10 */ /* 0x000fe40009ffe4ff */
[----:B------:R-:W-:Y:S02]  /*6f60*/  IADD3 R134, P1, R234, UR6, RZ ;  /* 0x00000006ea867c10 */ /* 0x000fe4000ff3e0ff */
[C---:B------:R-:W-:Y:S03]  /*6f70*/  HMMA.16816.F32 R92, R156.reuse, R148, R92 ;  /* 0x000000949c5c723c */ /* 0x040fe6000000185c */
[----:B------:R-:W-:Y:S02]  /*6f80*/  ISETP.NE.U32.AND P3, PT, R135, RZ, PT ;  /* 0x000000ff8700720c */ /* 0x000fe40003f65070 */
[----:B------:R-:W-:Y:S03]  /*6f90*/  IADD3.X R135, R233, UR7, RZ, P1, !PT ;  /* 0x00000007e9877c10 */ /* 0x000fe60008ffe4ff */
[----:B------:R-:W-:Y:S01]  /*6fa0*/  HMMA.16816.F32 R96, R156, R150, R96 ;  /* 0x000000969c60723c */ /* 0x000fe20000001860 */
[----:B------:R-:W3:Y:S05]  /*6fb0*/  LDL R159, [R1+0x54] ;  /* 0x00005400019f7983 */ /* 0x000eea0000100800 */
[----:B------:R-:W3:Y:S02]  /*6fc0*/  LDL R157, [R1+0x78] ;  /* 0x00007800019d7983 */ /* 0x000ee40000100800 */
[C---:B----4-:R-:W-:Y:S03]  /*6fd0*/  HMMA.16816.F32 R100, R160.reuse, R136, R100 ;  /* 0x00000088a064723c */ /* 0x050fe60000001864 */
[----:B------:R-:W4:Y:S05]  /*6fe0*/  LDL R158, [R1+0xf0] ;  /* 0x0000f000019e7983 */ /* 0x000f2a0000100800 */
[----:B------:R-:W3:Y:S01]  /*6ff0*/  LDL R136, [R1+0xb4] ;  /* 0x0000b40001887983 */ /* 0x000ee20000100800 */
[C---:B------:R-:W-:Y:S04]  /*7000*/  HMMA.16816.F32 R104, R160.reuse, R138, R104 ;  /* 0x0000008aa068723c */ /* 0x040fe80000001868 */
[----:B------:R-:W4:Y:S04]  /*7010*/  LDL R138, [R1+0xac] ;  /* 0x0000ac00018a7983 */ /* 0x000f280000100800 */
[C---:B------:R-:W-:Y:S01]  /*7020*/  HMMA.16816.F32 R108, R160.reuse, R140, R108 ;  /* 0x0000008ca06c723c */ /* 0x040fe2000000186c */
[----:B------:R-:W5:Y:S05]  /*7030*/  LDL R141, [R1+0xb0] ;  /* 0x0000b000018d7983 */ /* 0x000f6a0000100800 */
[----:B------:R-:W5:Y:S02]  /*7040*/  LDL R140, [R1+0xa8] ;  /* 0x0000a800018c7983 */ /* 0x000f640000100800 */
[C---:B------:R-:W-:Y:S03]  /*7050*/  HMMA.16816.F32 R112, R160.reuse, R142, R112 ;  /* 0x0000008ea070723c */ /* 0x040fe60000001870 */
[----:B------:R-:W5:Y:S05]  /*7060*/  LDL R139, [R1+0xa4] ;  /* 0x0000a400018b7983 */ /* 0x000f6a0000100800 */
[----:B------:R-:W5:Y:S01]  /*7070*/  LDL R143, [R1+0xa0] ;  /* 0x0000a000018f7983 */ /* 0x000f620000100800 */
[C---:B------:R-:W-:Y:S04]  /*7080*/  HMMA.16816.F32 R116, R160.reuse, R144, R116 ;  /* 0x00000090a074723c */ /* 0x040fe80000001874 */
[----:B------:R-:W5:Y:S04]  /*7090*/  LDL R142, [R1+0x9c] ;  /* 0x00009c00018e7983 */ /* 0x000f680000100800 */
[C---:B------:R-:W-:Y:S01]  /*70a0*/  HMMA.16816.F32 R120, R160.reuse, R146, R120 ;  /* 0x00000092a078723c */ /* 0x040fe20000001878 */
[----:B------:R-:W5:Y:S05]  /*70b0*/  LDL R147, [R1+0x94] ;  /* 0x0000940001937983 */ /* 0x000f6a0000100800 */
[----:B------:R-:W5:Y:S02]  /*70c0*/  LDL R146, [R1+0x4] ;  /* 0x0000040001927983 */ /* 0x000f640000100800 */
[C---:B------:R-:W-:Y:S03]  /*70d0*/  HMMA.16816.F32 R124, R160.reuse, R148, R124 ;  /* 0x00000094a07c723c */ /* 0x040fe6000000187c */
[----:B------:R-:W5:Y:S05]  /*70e0*/  LDL R145, [R1+0x1c] ;  /* 0x00001c0001917983 */ /* 0x000f6a0000100800 */
[----:B------:R-:W5:Y:S01]  /*70f0*/  LDL R144, [R1+0xc] ;  /* 0x00000c0001907983 */ /* 0x000f620000100800 */
[----:B------:R-:W-:Y:S04]  /*7100*/  HMMA.16816.F32 R128, R160, R150, R128 ;  /* 0x00000096a080723c */ /* 0x000fe80000001880 */
[----:B------:R-:W5:-:S04]  /*7110*/  LDL R162, [R1+0x58] ;  /* 0x0000580001a27983 */ /* 0x000f480000100800 */
[C---:B-1----:R-:W-:Y:S01]  /*7120*/  HMMA.16816.F32 R4, R164.reuse, R168, R4 ;  /* 0x000000a8a404723c */ /* 0x042fe20000001804 */
[----:B------:R-:W5:Y:S05]  /*7130*/  LDL R151, [R1] ;  /* 0x0000000001977983 */ /* 0x000f6a0000100800 */
        /* <DEDUP_REMOVED lines=9> */
[C---:B------:R-:W-:Y:S08]  /*71d0*/  HMMA.16816.F32 R20, R164.reuse, R176, R20 ;  /* 0x000000b0a414723c */ /* 0x040ff00000001814 */
[C---:B------:R-:W-:Y:S08]  /*71e0*/  HMMA.16816.F32 R24, R164.reuse, R178, R24 ;  /* 0x000000b2a418723c */ /* 0x040ff00000001818 */
[C---:B------:R-:W-:Y:S08]  /*71f0*/  HMMA.16816.F32 R28, R164.reuse, R180, R28 ;  /* 0x000000b4a41c723c */ /* 0x040ff0000000181c */
[----:B------:R-:W-:Y:S08]  /*7200*/  HMMA.16816.F32 R32, R164, R182, R32 ;  /* 0x000000b6a420723c */ /* 0x000ff00000001820 */
[C---:B------:R-:W-:Y:S08]  /*7210*/  HMMA.16816.F32 R36, R184.reuse, R168, R36 ;  /* 0x000000a8b824723c */ /* 0x040ff00000001824 */
[C---:B------:R-:W-:Y:S08]  /*7220*/  HMMA.16816.F32 R40, R184.reuse, R170, R40 ;  /* 0x000000aab828723c */ /* 0x040ff00000001828 */
[C---:B------:R-:W-:Y:S08]  /*7230*/  HMMA.16816.F32 R44, R184.reuse, R172, R44 ;  /* 0x000000acb82c723c */ /* 0x040ff0000000182c */
[C---:B------:R-:W-:Y:S08]  /*7240*/  HMMA.16816.F32 R48, R184.reuse, R174, R48 ;  /* 0x000000aeb830723c */ /* 0x040ff00000001830 */
        /* <DEDUP_REMOVED lines=12> */
[C---:B--2---:R-:W-:Y:S08]  /*7310*/  HMMA.16816.F32 R100, R192.reuse, R168, R100 ;  /* 0x000000a8c064723c */ /* 0x044ff00000001864 */
[C---:B------:R-:W-:Y:S08]  /*7320*/  HMMA.16816.F32 R104, R192.reuse, R170, R104 ;  /* 0x000000aac068723c */ /* 0x040ff00000001868 */
[C---:B------:R-:W-:Y:S08]  /*7330*/  HMMA.16816.F32 R108, R192.reuse, R172, R108 ;  /* 0x000000acc06c723c */ /* 0x040ff0000000186c */
[C---:B------:R-:W-:Y:S08]  /*7340*/  HMMA.16816.F32 R112, R192.reuse, R174, R112 ;  /* 0x000000aec070723c */ /* 0x040ff00000001870 */
[C---:B------:R-:W-:Y:S08]  /*7350*/  HMMA.16816.F32 R116, R192.reuse, R176, R116 ;  /* 0x000000b0c074723c */ /* 0x040ff00000001874 */
[C---:B------:R-:W-:Y:S04]  /*7360*/  HMMA.16816.F32 R120, R192.reuse, R178, R120 ;  /* 0x000000b2c078723c */ /* 0x040fe80000001878 */
[----:B---3--:R-:W-:Y:S01]  /*7370*/  IMAD R137, R204, 0x10000, R136 ;  /* 0x00010000cc897824 */ /* 0x008fe200078e0288 */
[----:B------:R-:W-:Y:S03]  /*7380*/  IADD3 R136, P1, R236, UR6, RZ ;  /* 0x00000006ec887c10 */ /* 0x000fe6000ff3e0ff */
[C---:B------:R-:W-:Y:S01]  /*7390*/  HMMA.16816.F32 R124, R192.reuse, R180, R124 ;  /* 0x000000b4c07c723c */ /* 0x040fe2000000187c */
[----:B------:R-:W-:Y:S01]  /*73a0*/  @!PT LDS RZ, [RZ] ;  /* 0x00000000fffff984 */ /* 0x000fe20000000800 */
[----:B------:R-:W-:Y:S01]  /*73b0*/  @!PT LDS RZ, [RZ] ;  /* 0x00000000fffff984 */ /* 0x000fe20000000800 */
[----:B------:R-:W-:Y:S01]  /*73c0*/  @!PT LDS RZ, [RZ] ;  /* 0x00000000fffff984 */ /* 0x000fe20000000800 */
[----:B------:R5:W-:Y:S03]  /*73d0*/  LDGSTS.E.BYPASS.LTC128B.128 [R137], [R132.64], P0 ;  /* 0x0000000084897fae */ /* 0x000be60008101d52 */
[C---:B----4-:R-:W-:Y:S04]  /*73e0*/  IMAD R138, R204.reuse, 0x10000, R138 ;  /* 0x00010000cc8a7824 */ /* 0x050fe800078e028a */
[----:B------:R-:W-:Y:S04]  /*73f0*/  HMMA.16816.F32 R128, R192, R182, R128 ;  /* 0x000000b6c080723c */ /* 0x000fe80000001880 */
[----:B-----5:R-:W-:Y:S01]  /*7400*/  IMAD R133, R204, 0x10000, R141 ;  /* 0x00010000cc857824 */ /* 0x020fe200078e028d */
[----:B------:R-:W-:Y:S01]  /*7410*/  IADD3.X R137, R235, UR7, RZ, P1, !PT ;  /* 0x00000007eb897c10 */ /* 0x000fe20008ffe4ff */
[----:B------:R-:W2:Y:S01]  /*7420*/  LDL R141, [R1+0x98] ;  /* 0x00009800018d7983 */ /* 0x000ea20000100800 */
[----:B------:R-:W-:Y:S04]  /*7430*/  IADD3 R132, P1, R238, UR6, RZ ;  /* 0x00000006ee847c10 */ /* 0x000fe8000ff3e0ff */
[----:B------:R1:W-:Y:S05]  /*7440*/  LDGSTS.E.BYPASS.LTC128B.128 [R133], [R134.64], P0 ;  /* 0x0000000086857fae */ /* 0x0003ea0008101d52 */
[----:B------:R3:W-:Y:S01]  /*7450*/  LDGSTS.E.BYPASS.LTC128B.128 [R138], [R136.64], P0 ;  /* 0x00000000888a7fae */ /* 0x0007e20008101d52 */
[----:B-1----:R-:W-:Y:S02]  /*7460*/  IADD3.X R133, R237, UR7, RZ, P1, !PT ;  /* 0x00000007ed857c10 */ /* 0x002fe40008ffe4ff */
[----:B------:R-:W-:Y:S01]  /*7470*/  IADD3 R134, P1, R243, UR6, RZ ;  /* 0x00000006f3867c10 */ /* 0x000fe2000ff3e0ff */
[C---:B---3--:R-:W-:Y:S03]  /*7480*/  IMAD R137, R204.reuse, 0x10000, R140 ;  /* 0x00010000cc897824 */ /* 0x048fe600078e028c */
[----:B------:R-:W-:Y:S01]  /*7490*/  IADD3.X R135, R239, UR7, RZ, P1, !PT ;  /* 0x00000007ef877c10 */ /* 0x000fe20008ffe4ff */
[----:B------:R-:W3:Y:S01]  /*74a0*/  LDL R140, [R1+0x90] ;  /* 0x00009000018c7983 */ /* 0x000ee20000100800 */
[----:B------:R-:W-:Y:S01]  /*74b0*/  IMAD R138, R204, 0x10000, R139 ;  /* 0x00010000cc8a7824 */ /* 0x000fe200078e028b */
[----:B------:R-:W-:Y:S03]  /*74c0*/  IADD3 R136, P1, R245, UR6, RZ ;  /* 0x00000006f5887c10 */ /* 0x000fe6000ff3e0ff */
[----:B------:R-:W4:Y:S05]  /*74d0*/  LDL R139, [R1+0x8] ;  /* 0x00000800018b7983 */ /* 0x000f2a0000100800 */
[----:B------:R1:W-:Y:S05]  /*74e0*/  LDGSTS.E.BYPASS.LTC128B.128 [R137], [R132.64], P0 ;  /* 0x0000000084897fae */ /* 0x0003ea0008101d52 */
[----:B------:R5:W-:Y:S01]  /*74f0*/  LDGSTS.E.BYPASS.LTC128B.128 [R138], [R134.64], P0 ;  /* 0x00000000868a7fae */ /* 0x000be20008101d52 */
[----:B-1----:R-:W-:Y:S02]  /*7500*/  IADD3.X R137, R240, UR7, RZ, P1, !PT ;  /* 0x00000007f0897c10 */ /* 0x002fe40008ffe4ff */
[----:B------:R-:W-:Y:S01]  /*7510*/  IADD3 R132, P1, R246, UR6, RZ ;  /* 0x00000006f6847c10 */ /* 0x000fe2000ff3e0ff */
[C---:B-----5:R-:W-:Y:S03]  /*7520*/  IMAD R135, R204.reuse, 0x10000, R143 ;  /* 0x00010000cc877824 */ /* 0x060fe600078e028f */
[----:B------:R-:W-:Y:S01]  /*7530*/  IADD3.X R133, R241, UR7, RZ, P1, !PT ;  /* 0x00000007f1857c10 */ /* 0x000fe20008ffe4ff */
[----:B------:R-:W5:Y:S01]  /*7540*/  LDL R143, [R1+0x20] ;  /* 0x00002000018f7983 */ /* 0x000f620000100800 */
[----:B------:R-:W-:Y:S01]  /*7550*/  IMAD R138, R204, 0x10000, R142 ;  /* 0x00010000cc8a7824 */ /* 0x000fe200078e028e */
[----:B------:R-:W-:Y:S03]  /*7560*/  IADD3 R134, P1, R247, UR6, RZ ;  /* 0x00000006f7867c10 */ /* 0x000fe6000ff3e0ff */
[----:B------:R-:W5:Y:S05]  /*7570*/  LDL R142, [R1+0x84] ;  /* 0x00008400018e7983 */ /* 0x000f6a0000100800 */
[----:B------:R1:W-:Y:S05]  /*7580*/  LDGSTS.E.BYPASS.LTC128B.128 [R135], [R136.64], P0 ;  /* 0x0000000088877fae */ /* 0x0003ea0008101d52 */
[----:B------:R1:W-:Y:S02]  /*7590*/  LDGSTS.E.BYPASS.LTC128B.128 [R138], [R132.64], P0 ;  /* 0x00000000848a7fae */ /* 0x0003e40008101d52 */
[----:B-1----:R-:W-:Y:S02]  /*75a0*/  IADD3.X R135, R242, UR7, RZ, P1, !PT ;  /* 0x00000007f2877c10 */ /* 0x002fe40008ffe4ff */
[----:B------:R-:W-:Y:S01]  /*75b0*/  IADD3 R136, P1, R252, UR6, RZ ;  /* 0x00000006fc887c10 */ /* 0x000fe2000ff3e0ff */
[----:B------:R-:W-:Y:S03]  /*75c0*/  IMAD R138, R204, 0x10000, R147 ;  /* 0x00010000cc8a7824 */ /* 0x000fe600078e0293 */
[----:B------:R-:W-:Y:S01]  /*75d0*/  IADD3.X R137, R248, UR7, RZ, P1, !PT ;  /* 0x00000007f8897c10 */ /* 0x000fe20008ffe4ff */
[----:B------:R-:W5:Y:S01]  /*75e0*/  LDL R147, [R1+0x80] ;  /* 0x0000800001937983 */ /* 0x000f620000100800 */
[----:B------:R-:W-:Y:S04]  /*75f0*/  IADD3 R132, P1, R151, UR6, RZ ;  /* 0x0000000697847c10 */ /* 0x000fe8000ff3e0ff */
[----:B------:R-:W5:Y:S01]  /*7600*/  LDL R151, [R1+0x6c] ;  /* 0x00006c0001977983 */ /* 0x000f620000100800 */
[----:B--2---:R-:W-:Y:S04]  /*7610*/  IMAD R133, R204, 0x10000, R141 ;  /* 0x00010000cc857824 */ /* 0x004fe800078e028d */
[----:B------:R-:W2:Y:S05]  /*7620*/  LDL R141, [R1+0x24] ;  /* 0x00002400018d7983 */ /* 0x000eaa0000100800 */
[----:B------:R1:W-:Y:S05]  /*7630*/  LDGSTS.E.BYPASS.LTC128B.128 [R133], [R134.64], P0 ;  /* 0x0000000086857fae */ /* 0x0003ea0008101d52 */
[----:B------:R3:W-:Y:S01]  /*7640*/  LDGSTS.E.BYPASS.LTC128B.128 [R138], [R136.64], P0 ;  /* 0x00000000888a7fae */ /* 0x0007e20008101d52 */
[----:B-1----:R-:W-:Y:S02]  /*7650*/  IADD3.X R133, R249, UR7, RZ, P1, !PT ;  /* 0x00000007f9857c10 */ /* 0x002fe40008ffe4ff */
[----:B------:R-:W-:Y:S02]  /*7660*/  IADD3 R134, P1, R146, UR6, RZ ;  /* 0x0000000692867c10 */ /* 0x000fe4000ff3e0ff */
[----:B------:R-:W2:Y:S01]  /*7670*/  LDL R146, [R1+0x28] ;  /* 0x0000280001927983 */ /* 0x000ea20000100800 */
[----:B---3--:R-:W-:Y:S01]  /*7680*/  IMAD R137, R204, 0x10000, R140 ;  /* 0x00010000cc897824 */ /* 0x008fe200078e028c */
[----:B------:R-:W-:Y:S01]  /*7690*/  IADD3.X R135, R250, UR7, RZ, P1, !PT ;  /* 0x00000007fa877c10 */ /* 0x000fe20008ffe4ff */
[C---:B------:R-:W-:Y:S02]  /*76a0*/  IMAD R138, R204.reuse, 0x10000, R150 ;  /* 0x00010000cc8a7824 */ /* 0x040fe400078e0296 */
[----:B------:R-:W3:Y:S01]  /*76b0*/  LDL R140, [R1+0x14] ;  /* 0x00001400018c7983 */ /* 0x000ee20000100800 */
[----:B----4-:R-:W-:Y:S04]  /*76c0*/  IADD3 R136, P1, R139, UR6, RZ ;  /* 0x000000068b887c10 */ /* 0x010fe8000ff3e0ff */
[----:B------:R-:W4:Y:S05]  /*76d0*/  LDL R139, [R1+0x7c] ;  /* 0x00007c00018b7983 */ /* 0x000f2a0000100800 */
[----:B------:R-:W4:Y:S05]  /*76e0*/  LDL R150, [R1+0xb8] ;  /* 0x0000b80001967983 */ /* 0x000f2a0000100800 */
[----:B------:R1:W-:Y:S05]  /*76f0*/  LDGSTS.E.BYPASS.LTC128B.128 [R137], [R132.64], P0 ;  /* 0x0000000084897fae */ /* 0x0003ea0008101d52 */
[----:B------:R5:W-:Y:S01]  /*7700*/  LDGSTS.E.BYPASS.LTC128B.128 [R138], [R134.64], P0 ;  /* 0x00000000868a7fae */ /* 0x000be20008101d52 */
[----:B-1----:R-:W-:Y:S02]  /*7710*/  IADD3.X R137, R251, UR7, RZ, P1, !PT ;  /* 0x00000007fb897c10 */ /* 0x002fe40008ffe4ff */
[----:B------:R-:W-:Y:S02]  /*7720*/  IADD3 R132, P1, R145, UR6, RZ ;  /* 0x0000000691847c10 */ /* 0x000fe4000ff3e0ff */
[----:B------:R-:W4:Y:S01]  /*7730*/  LDL R145, [R1+0x18] ;  /* 0x0000180001917983 */ /* 0x000f220000100800 */
[----:B-----5:R-:W-:Y:S01]  /*7740*/  IMAD R135, R204, 0x10000, R149 ;  /* 0x00010000cc877824 */ /* 0x020fe200078e0295 */
[----:B------:R-:W-:Y:S01]  /*7750*/  IADD3.X R133, R144, UR7, RZ, P1, !PT ;  /* 0x0000000790857c10 */ /* 0x000fe20008ffe4ff */
[----:B------:R-:W-:Y:S01]  /*7760*/  IMAD R138, R204, 0x10000, R142 ;  /* 0x00010000cc8a7824 */ /* 0x000fe200078e028e */
[----:B------:R-:W-:Y:S01]  /*7770*/  IADD3 R134, P1, R143, UR6, RZ ;  /* 0x000000068f867c10 */ /* 0x000fe2000ff3e0ff */
[----:B------:R-:W5:Y:S05]  /*7780*/  LDL R144, [R1+0xbc] ;  /* 0x0000bc0001907983 */ /* 0x000f6a0000100800 */
[----:B------:R-:W5:Y:S05]  /*7790*/  LDL R142, [R1+0x74] ;  /* 0x00007400018e7983 */ /* 0x000f6a0000100800 */
[----:B------:R-:W5:Y:S05]  /*77a0*/  LDL R143, [R1+0xc0] ;  /* 0x0000c000018f7983 */ /* 0x000f6a0000100800 */
[----:B------:R-:W5:Y:S05]  /*77b0*/  LDL R149, [R1+0x68] ;  /* 0x0000680001957983 */ /* 0x000f6a0000100800 */
[----:B------:R1:W-:Y:S05]  /*77c0*/  LDGSTS.E.BYPASS.LTC128B.128 [R135], [R136.64], P0 ;  /* 0x0000000088877fae */ /* 0x0003ea0008101d52 */
[----:B------:R1:W-:Y:S02]  /*77d0*/  LDGSTS.E.BYPASS.LTC128B.128 [R138], [R132.64], P0 ;  /* 0x00000000848a7fae */ /* 0x0003e40008101d52 */
[----:B-1----:R-:W-:Y:S03]  /*77e0*/  IADD3.X R135, R148, UR7, RZ, P1, !PT ;  /* 0x0000000794877c10 */ /* 0x002fe60008ffe4ff */
[----:B------:R-:W5:Y:S01]  /*77f0*/  LDL R148, [R1+0xe0] ;  /* 0x0000e00001947983 */ /* 0x000f620000100800 */
[----:B------:R-:W-:Y:S04]  /*7800*/  IMAD R133, R204, 0x10000, R147 ;  /* 0x00010000cc857824 */ /* 0x000fe800078e0293 */
[----:B------:R-:W5:Y:S05]  /*7810*/  LDL R147, [R1+0x64] ;  /* 0x0000640001937983 */ /* 0x000f6a0000100800 */
[----:B------:R1:W-:Y:S01]  /*7820*/  LDGSTS.E.BYPASS.LTC128B.128 [R133], [R134.64], P0 ;  /* 0x0000000086857fae */ /* 0x0003e20008101d52 */
[----:B--2---:R-:W-:Y:S04]  /*7830*/  IADD3 R136, P1, R141, UR6, RZ ;  /* 0x000000068d887c10 */ /* 0x004fe8000ff3e0ff */
[----:B-1----:R-:W2:Y:S01]  /*7840*/  LDL R141, [R1+0x70] ;  /* 0x00007000018d7983 */ /* 0x002ea20000100800 */
[----:B---3--:R-:W-:Y:S04]  /*7850*/  IADD3.X R137, R140, UR7, RZ, P1, !PT ;  /* 0x000000078c897c10 */ /* 0x008fe80008ffe4ff */
[----:B------:R-:W2:Y:S01]  /*7860*/  LDL R140, [R1+0xdc] ;  /* 0x0000dc00018c7983 */ /* 0x000ea20000100800 */
[----:B------:R-:W-:Y:S01]  /*7870*/  IADD3 R132, P1, R146, UR6, RZ ;  /* 0x0000000692847c10 */ /* 0x000fe2000ff3e0ff */
[C---:B----4-:R-:W-:Y:S03]  /*7880*/  IMAD R138, R204.reuse, 0x10000, R139 ;  /* 0x00010000cc8a7824 */ /* 0x050fe600078e028b */
[----:B------:R-:W3:Y:S05]  /*7890*/  LDL R139, [R1+0xcc] ;  /* 0x0000cc00018b7983 */ /* 0x000eea0000100800 */
[----:B------:R-:W4:Y:S05]  /*78a0*/  LDL R146, [R1+0xd0] ;  /* 0x0000d00001927983 */ /* 0x000f2a0000100800 */
[----:B------:R5:W-:Y:S02]  /*78b0*/  LDGSTS.E.BYPASS.LTC128B.128 [R138], [R136.64], P0 ;  /* 0x00000000888a7fae */ /* 0x000be40008101d52 */
[----:B-----5:R-:W-:Y:S03]  /*78c0*/  IMAD R137, R204, 0x10000, R157 ;  /* 0x00010000cc897824 */ /* 0x020fe600078e029d */
[----:B------:R-:W5:Y:S01]  /*78d0*/  LDL R157, [R1+0x104] ;  /* 0x00010400019d7983 */ /* 0x000f620000100800 */
[----:B------:R-:W-:Y:S04]  /*78e0*/  IADD3.X R133, R145, UR7, RZ, P1, !PT ;  /* 0x0000000791857c10 */ /* 0x000fe80008ffe4ff */
[----:B------:R-:W4:Y:S01]  /*78f0*/  LDL R145, [R1+0xe4] ;  /* 0x0000e40001917983 */ /* 0x000f220000100800 */
[----:B------:R-:W-:Y:S04]  /*7900*/  IADD3 R134, P1, R144, UR6, RZ ;  /* 0x0000000690867c10 */ /* 0x000fe8000ff3e0ff */
[----:B------:R-:W5:Y:S01]  /*7910*/  LDL R144, [R1+0x60] ;  /* 0x0000600001907983 */ /* 0x000f620000100800 */
[----:B------:R-:W-:Y:S01]  /*7920*/  IADD3.X R135, R156, UR7, RZ, P1, !PT ;  /* 0x000000079c877c10 */ /* 0x000fe20008ffe4ff */
[----:B------:R-:W-:Y:S03]  /*7930*/  IMAD R138, R204, 0x10000, R142 ;  /* 0x00010000cc8a7824 */ /* 0x000fe600078e028e */
[----:B------:R-:W5:Y:S01]  /*7940*/  LDL R156, [R1+0x50] ;  /* 0x00005000019c7983 */ /* 0x000f620000100800 */
[----:B------:R-:W-:Y:S04]  /*7950*/  IADD3 R136, P1, R143, UR6, RZ ;  /* 0x000000068f887c10 */ /* 0x000fe8000ff3e0ff */
[----:B------:R-:W5:Y:S05]  /*7960*/  LDL R143, [R1+0xd4] ;  /* 0x0000d400018f7983 */ /* 0x000f6a0000100800 */
[----:B------:R-:W5:Y:S05]  /*7970*/  LDL R142, [R1+0xe8] ;  /* 0x0000e800018e7983 */ /* 0x000f6a0000100800 */
[----:B------:R1:W-:Y:S05]  /*7980*/  LDGSTS.E.BYPASS.LTC128B.128 [R137], [R132.64], P0 ;  /* 0x0000000084897fae */ /* 0x0003ea0008101d52 */
[----:B------:R1:W-:Y:S02]  /*7990*/  LDGSTS.E.BYPASS.LTC128B.128 [R138], [R134.64], P0 ;  /* 0x00000000868a7fae */ /* 0x0003e40008101d52 */
[----:B-1----:R-:W-:Y:S03]  /*79a0*/  IADD3.X R137, R155, UR7, RZ, P1, !PT ;  /* 0x000000079b897c10 */ /* 0x002fe60008ffe4ff */
[----:B------:R-:W5:Y:S01]  /*79b0*/  LDL R155, [R1+0xf4] ;  /* 0x0000f400019b7983 */ /* 0x000f620000100800 */
[----:B------:R-:W-:Y:S01]  /*79c0*/  IADD3 R132, P1, R154, UR6, RZ ;  /* 0x000000069a847c10 */ /* 0x000fe2000ff3e0ff */
[----:B------:R-:W-:Y:S03]  /*79d0*/  IMAD R138, R204, 0x10000, R151 ;  /* 0x00010000cc8a7824 */ /* 0x000fe600078e0297 */
[----:B------:R-:W5:Y:S01]  /*79e0*/  LDL R154, [R1+0x108] ;  /* 0x00010800019a7983 */ /* 0x000f620000100800 */
[----:B------:R-:W-:Y:S02]  /*79f0*/  IADD3.X R133, R153, UR7, RZ, P1, !PT ;  /* 0x0000000799857c10 */ /* 0x000fe40008ffe4ff */
[----:B------:R-:W-:Y:S02]  /*7a00*/  IADD3 R134, P1, R152, UR6, RZ ;  /* 0x0000000698867c10 */ /* 0x000fe4000ff3e0ff */
[----:B------:R-:W5:Y:S05]  /*7a10*/  LDL R153, [R1+0x4c] ;  /* 0x00004c0001997983 */ /* 0x000f6a0000100800 */
[----:B------:R-:W5:Y:S05]  /*7a20*/  LDL R152, [R1+0xf8] ;  /* 0x0000f80001987983 */ /* 0x000f6a0000100800 */
[----:B------:R-:W5:Y:S01]  /*7a30*/  LDL R151, [R1+0x11c] ;  /* 0x00011c0001977983 */ /* 0x000f620000100800 */
[----:B--2---:R-:W-:Y:S04]  /*7a40*/  IMAD R135, R204, 0x10000, R141 ;  /* 0x00010000cc877824 */ /* 0x004fe800078e028d */
[----:B------:R-:W2:Y:S05]  /*7a50*/  LDL R141, [R1+0x5c] ;  /* 0x00005c00018d7983 */ /* 0x000eaa0000100800 */
[----:B------:R1:W-:Y:S05]  /*7a60*/  LDGSTS.E.BYPASS.LTC128B.128 [R135], [R136.64], P0 ;  /* 0x0000000088877fae */ /* 0x0003ea0008101d52 */
[----:B------:R1:W-:Y:S02]  /*7a70*/  LDGSTS.E.BYPASS.LTC128B.128 [R138], [R132.64], P0 ;  /* 0x00000000848a7fae */ /* 0x0003e40008101d52 */
[----:B-1----:R-:W-:Y:S03]  /*7a80*/  IADD3.X R135, R150, UR7, RZ, P1, !PT ;  /* 0x0000000796877c10 */ /* 0x002fe60008ffe4ff */
[----:B------:R-:W2:Y:S01]  /*7a90*/  LDL R150, [R1+0x48] ;  /* 0x0000480001967983 */ /* 0x000ea20000100800 */
[----:B------:R-:W-:Y:S04]  /*7aa0*/  IMAD R133, R204, 0x10000, R149 ;  /* 0x00010000cc857824 */ /* 0x000fe800078e0295 */
[----:B------:R-:W2:Y:S01]  /*7ab0*/  LDL R149, [R1+0x10c] ;  /* 0x00010c0001957983 */ /* 0x000ea20000100800 */
[----:B------:R-:W-:Y:S01]  /*7ac0*/  IADD3 R136, P1, R140, UR6, RZ ;  /* 0x000000068c887c10 */ /* 0x000fe2000ff3e0ff */
[----:B------:R-:W-:Y:S03]  /*7ad0*/  IMAD R138, R204, 0x10000, R147 ;  /* 0x00010000cc8a7824 */ /* 0x000fe600078e0293 */
[----:B------:R-:W2:Y:S01]  /*7ae0*/  LDL R140, [R1+0xd8] ;  /* 0x0000d800018c7983 */ /* 0x000ea20000100800 */
[----:B---3--:R-:W-:Y:S02]  /*7af0*/  IADD3.X R137, R139, UR7, RZ, P1, !PT ;  /* 0x000000078b897c10 */ /* 0x008fe40008ffe4ff */
[----:B------:R-:W-:Y:S02]  /*7b00*/  IADD3 R132, P1, R148, UR6, RZ ;  /* 0x0000000694847c10 */ /* 0x000fe4000ff3e0ff */
[----:B------:R-:W3:Y:S05]  /*7b10*/  LDL R147, [R1+0x44] ;  /* 0x0000440001937983 */ /* 0x000eea0000100800 */
[----:B------:R-:W3:Y:S05]  /*7b20*/  LDL R139, [R1+0xfc] ;  /* 0x0000fc00018b7983 */ /* 0x000eea0000100800 */
[----:B------:R-:W3:Y:S05]  /*7b30*/  LDL R148, [R1+0x120] ;  /* 0x0001200001947983 */ /* 0x000eea0000100800 */
[----:B------:R4:W-:Y:S05]  /*7b40*/  LDGSTS.E.BYPASS.LTC128B.128 [R133], [R134.64], P0 ;  /* 0x0000000086857fae */ /* 0x0009ea0008101d52 */
[----:B------:R5:W-:Y:S01]  /*7b50*/  LDGSTS.E.BYPASS.LTC128B.128 [R138], [R136.64], P0 ;  /* 0x00000000888a7fae */ /* 0x000be20008101d52 */
[----:B----4-:R-:W-:Y:S04]  /*7b60*/  IADD3.X R133, R146, UR7, RZ, P1, !PT ;  /* 0x0000000792857c10 */ /* 0x010fe80008ffe4ff */
[----:B------:R-:W4:Y:S01]  /*7b70*/  LDL R146, [R1+0x110] ;  /* 0x0001100001927983 */ /* 0x000f220000100800 */
[----:B------:R-:W-:Y:S01]  /*7b80*/  IADD3 R134, P1, R145, UR6, RZ ;  /* 0x0000000691867c10 */ /* 0x000fe2000ff3e0ff */
[----:B-----5:R-:W-:Y:S03]  /*7b90*/  IMAD R137, R204, 0x10000, R144 ;  /* 0x00010000cc897824 */ /* 0x020fe600078e0290 */
[----:B------:R-:W5:Y:S05]  /*7ba0*/  LDL R144, [R1+0x40] ;  /* 0x0000400001907983 */ /* 0x000f6a0000100800 */
[----:B------:R-:W4:Y:S01]  /*7bb0*/  LDL R145, [R1+0x124] ;  /* 0x0001240001917983 */ /* 0x000f220000100800 */
[----:B------:R-:W-:Y:S04]  /*7bc0*/  IADD3.X R135, R143, UR7, RZ, P1, !PT ;  /* 0x000000078f877c10 */ /* 0x000fe80008ffe4ff */
[----:B------:R-:W4:Y:S01]  /*7bd0*/  LDL R143, [R1+0x114] ;  /* 0x00011400018f7983 */ /* 0x000f220000100800 */
[----:B------:R-:W-:Y:S04]  /*7be0*/  IADD3 R136, P1, R142, UR6, RZ ;  /* 0x000000068e887c10 */ /* 0x000fe8000ff3e0ff */
[----:B------:R-:W4:Y:S05]  /*7bf0*/  LDL R142, [R1+0x128] ;  /* 0x00012800018e7983 */ /* 0x000f2a0000100800 */
[----:B------:R1:W-:Y:S01]  /*7c00*/  LDGSTS.E.BYPASS.LTC128B.128 [R137], [R132.64], P0 ;  /* 0x0000000084897fae */ /* 0x0003e20008101d52 */
[C---:B--2---:R-:W-:Y:S04]  /*7c10*/  IMAD R138, R204.reuse, 0x10000, R141 ;  /* 0x00010000cc8a7824 */ /* 0x044fe800078e028d */
[----:B-1----:R-:W1:Y:S05]  /*7c20*/  LDL R141, [R1+0x3c] ;  /* 0x00003c00018d7983 */ /* 0x002e6a0000100800 */
[----:B------:R2:W-:Y:S02]  /*7c30*/  LDGSTS.E.BYPASS.LTC128B.128 [R138], [R134.64], P0 ;  /* 0x00000000868a7fae */ /* 0x0005e40008101d52 */
[C---:B--2---:R-:W-:Y:S02]  /*7c40*/  IMAD R135, R204.reuse, 0x10000, R162 ;  /* 0x00010000cc877824 */ /* 0x044fe400078e02a2 */
[----:B------:R-:W-:Y:S01]  /*7c50*/  IMAD R138, R204, 0x10000, R159 ;  /* 0x00010000cc8a7824 */ /* 0x000fe200078e029f */
[----:B------:R-:W-:Y:S02]  /*7c60*/  IADD3.X R137, R140, UR7, RZ, P1, !PT ;  /* 0x000000078c897c10 */ /* 0x000fe40008ffe4ff */
[----:B------:R-:W2:Y:S05]  /*7c70*/  LDL R140, [R1+0x118] ;  /* 0x00011800018c7983 */ /* 0x000eaa0000100800 */
[----:B------:R3:W-:Y:S02]  /*7c80*/  LDGSTS.E.BYPASS.LTC128B.128 [R135], [R136.64], P0 ;  /* 0x0000000088877fae */ /* 0x0007e40008101d52 */
[----:B---3--:R-:W-:Y:S03]  /*7c90*/  IADD3 R132, P1, R139, UR6, RZ ;  /* 0x000000068b847c10 */ /* 0x008fe6000ff3e0ff */
[----:B------:R-:W3:Y:S01]  /*7ca0*/  LDL R139, [R1+0x38] ;  /* 0x00003800018b7983 */ /* 0x000ee20000100800 */
[----:B------:R-:W-:Y:S02]  /*7cb0*/  IADD3.X R133, R161, UR7, RZ, P1, !PT ;  /* 0x00000007a1857c10 */ /* 0x000fe40008ffe4ff */
[----:B------:R-:W-:Y:S03]  /*7cc0*/  IADD3 R134, P1, R160, UR6, RZ ;  /* 0x00000006a0867c10 */ /* 0x000fe6000ff3e0ff */
[----:B------:R5:W-:Y:S01]  /*7cd0*/  LDGSTS.E.BYPASS.LTC128B.128 [R138], [R132.64], P0 ;  /* 0x00000000848a7fae */ /* 0x000be20008101d52 */
[----:B------:R-:W-:Y:S02]  /*7ce0*/  IADD3.X R135, R158, UR7, RZ, P1, !PT ;  /* 0x000000079e877c10 */ /* 0x000fe40008ffe4ff */
[----:B------:R-:W-:Y:S04]  /*7cf0*/  IADD3 R136, P1, R157, UR6, RZ ;  /* 0x000000069d887c10 */ /* 0x000fe8000ff3e0ff */
[----:B------:R-:W-:Y:S01]  /*7d00*/  IADD3.X R137, R155, UR7, RZ, P1, !PT ;  /* 0x000000079b897c10 */ /* 0x000fe20008ffe4ff */
[----:B-----5:R-:W-:Y:S01]  /*7d10*/  IMAD R133, R204, 0x10000, R156 ;  /* 0x00010000cc857824 */ /* 0x020fe200078e029c */
[----:B------:R-:W-:Y:S01]  /*7d20*/  IADD3 R132, P1, R154, UR6, RZ ;  /* 0x000000069a847c10 */ /* 0x000fe2000ff3e0ff */
[----:B------:R-:W-:Y:S03]  /*7d30*/  IMAD R138, R204, 0x10000, R153 ;  /* 0x00010000cc8a7824 */ /* 0x000fe600078e0299 */
[----:B------:R5:W-:Y:S05]  /*7d40*/  LDGSTS.E.BYPASS.LTC128B.128 [R133], [R134.64], P0 ;  /* 0x0000000086857fae */ /* 0x000bea0008101d52 */
[----:B------:R4:W-:Y:S01]  /*7d50*/  LDGSTS.E.BYPASS.LTC128B.128 [R138], [R136.64], P0 ;  /* 0x00000000888a7fae */ /* 0x0009e20008101d52 */
[----:B-----5:R-:W-:Y:S02]  /*7d60*/  IADD3.X R133, R152, UR7, RZ, P1, !PT ;  /* 0x0000000798857c10 */ /* 0x020fe40008ffe4ff */
[----:B------:R-:W-:Y:S01]  /*7d70*/  IADD3 R134, P1, R151, UR6, RZ ;  /* 0x0000000697867c10 */ /* 0x000fe2000ff3e0ff */
[C---:B----4-:R-:W-:Y:S03]  /*7d80*/  IMAD R137, R204.reuse, 0x10000, R150 ;  /* 0x00010000cc897824 */ /* 0x050fe600078e0296 */
[----:B------:R-:W-:Y:S01]  /*7d90*/  IADD3.X R135, R149, UR7, RZ, P1, !PT ;  /* 0x0000000795877c10 */ /* 0x000fe20008ffe4ff */
[----:B------:R-:W-:Y:S01]  /*7da0*/  IMAD R138, R204, 0x10000, R147 ;  /* 0x00010000cc8a7824 */ /* 0x000fe200078e0293 */
[----:B------:R-:W-:Y:S01]  /*7db0*/  IADD3 R136, P1, R148, UR6, RZ ;  /* 0x0000000694887c10 */ /* 0x000fe2000ff3e0ff */
[----:B------:R4:W-:Y:S05]  /*7dc0*/  LDGSTS.E.BYPASS.LTC128B.128 [R137], [R132.64], P0 ;  /* 0x0000000084897fae */ /* 0x0009ea0008101d52 */
[----:B------:R5:W-:Y:S01]  /*7dd0*/  LDGSTS.E.BYPASS.LTC128B.128 [R138], [R134.64], P0 ;  /* 0x00000000868a7fae */ /* 0x000be20008101d52 */
[----:B----4-:R-:W-:Y:S02]  /*7de0*/  IADD3.X R137, R146, UR7, RZ, P1, !PT ;  /* 0x0000000792897c10 */ /* 0x010fe40008ffe4ff */
[----:B------:R-:W-:Y:S01]  /*7df0*/  IADD3 R132, P1, R145, UR6, RZ ;  /* 0x0000000691847c10 */ /* 0x000fe2000ff3e0ff */
[----:B-----5:R-:W-:Y:S03]  /*7e00*/  IMAD R135, R204, 0x10000, R144 ;  /* 0x00010000cc877824 */ /* 0x020fe600078e0290 */
[----:B------:R-:W-:Y:S02]  /*7e10*/  IADD3.X R133, R143, UR7, RZ, P1, !PT ;  /* 0x000000078f857c10 */ /* 0x000fe40008ffe4ff */
[----:B------:R-:W-:Y:S01]  /*7e20*/  IADD3 R134, P1, R142, UR6, RZ ;  /* 0x000000068e867c10 */ /* 0x000fe2000ff3e0ff */
[----:B------:R2:W-:Y:S01]  /*7e30*/  LDGSTS.E.BYPASS.LTC128B.128 [R135], [R136.64], P0 ;  /* 0x0000000088877fae */ /* 0x0005e20008101d52 */
[C---:B-1----:R-:W-:Y:S05]  /*7e40*/  IMAD R138, R204.reuse, 0x10000, R141 ;  /* 0x00010000cc8a7824 */ /* 0x042fea00078e028d */
[----:B------:R1:W-:Y:S02]  /*7e50*/  LDGSTS.E.BYPASS.LTC128B.128 [R138], [R132.64], P0 ;  /* 0x00000000848a7fae */ /* 0x0003e40008101d52 */
[----:B-1----:R-:W-:Y:S02]  /*7e60*/  LEA R138, R204, 0x30000, 0xe ;  /* 0x00030000cc8a7811 */ /* 0x002fe400078e70ff */
[----:B--2---:R-:W-:Y:S02]  /*7e70*/  IADD3.X R135, R140, UR7, RZ, P1, !PT ;  /* 0x000000078c877c10 */ /* 0x004fe40008ffe4ff */
[----:B------:R-:W-:Y:S02]  /*7e80*/  IADD3 R132, P1, R207, UR16, RZ ;  /* 0x00000010cf847c10 */ /* 0x000fe4000ff3e0ff */
[----:B------:R-:W-:Y:S02]  /*7e90*/  LOP3.LUT R140, R244, 0x50, RZ, 0xfc, !PT ;  /* 0x00000050f48c7812 */ /* 0x000fe400078efcff */
[----:B------:R-:W-:Y:S01]  /*7ea0*/  IADD3.X R133, R208, UR10, RZ, P1, !PT ;  /* 0x0000000ad0857c10 */ /* 0x000fe20008ffe4ff */
[----:B---3--:R-:W-:Y:S01]  /*7eb0*/  IMAD R136, R204, 0x10000, R139 ;  /* 0x00010000cc887824 */ /* 0x008fe200078e028b */
[----:B------:R-:W-:Y:S04]  /*7ec0*/  LOP3.LUT R139, R244, 0x60, RZ, 0xfc, !PT ;  /* 0x00000060f48b7812 */ /* 0x000fe800078efcff */
[----:B------:R1:W-:Y:S01]  /*7ed0*/  LDGSTS.E.BYPASS.LTC128B.128 [R136], [R134.64], P0 ;  /* 0x0000000086887fae */ /* 0x0003e20008101d52 */
[----:B------:R-:W-:Y:S01]  /*7ee0*/  ISETP.GE.AND P0, PT, R140, UR13, PT ;  /* 0x0000000d8c007c0c */ /* 0x000fe2000bf06270 */
[--C-:B------:R-:W-:Y:S01]  /*7ef0*/  IMAD.IADD R140, R225, 0x1, R138.reuse ;  /* 0x00000001e18c7824 */ /* 0x100fe200078e028a */
[----:B------:R-:W-:Y:S02]  /*7f00*/  ISETP.GE.AND P1, PT, R139, UR13, PT ;  /* 0x0000000d8b007c0c */ /* 0x000fe4000bf26270 */
[----:B------:R-:W0:Y:S01]  /*7f10*/  LDGDEPBAR ;  /* 0x00000000000079af */ /* 0x000e220000000000 */
[----:B------:R-:W-:Y:S01]  /*7f20*/  LOP3.LUT R139, R244, 0x70, RZ, 0xfc, !PT ;  /* 0x00000070f48b7812 */ /* 0x000fe200078efcff */
[--C-:B-1----:R-:W-:Y:S01]  /*7f30*/  IMAD.IADD R134, R230, 0x1, R138.reuse ;  /* 0x00000001e6867824 */ /* 0x102fe200078e028a */
[----:B------:R-:W-:Y:S02]  /*7f40*/  SEL R135, RZ, 0x10, P0 ;  /* 0x00000010ff877807 */ /* 0x000fe40000000000 */
[----:B------:R-:W-:Y:S02]  /*7f50*/  PLOP3.LUT P0, PT, PT, PT, UP0, 0x40, 0x0 ;  /* 0x000000000000781c */ /* 0x000fe40003f0e808 */
[----:B------:R1:W-:Y:S01]  /*7f60*/  LDGSTS.E.BYPASS.LTC128B.128 [R134], [R132.64], P2 ;  /* 0x0000000084867fae */ /* 0x0003e20009101d52 */
[----:B------:R-:W-:Y:S02]  /*7f70*/  PLOP3.LUT P2, PT, PT, PT, UP0, 0x40, 0x0 ;  /* 0x000000000000781c */ /* 0x000fe40003f4e808 */
[----:B-1----:R-:W-:Y:S02]  /*7f80*/  SEL R134, RZ, 0x10, P1 ;  /* 0x00000010ff867807 */ /* 0x002fe40000800000 */
[----:B------:R-:W-:Y:S02]  /*7f90*/  IADD3 R132, P1, R209, UR16, RZ ;  /* 0x00000010d1847c10 */ /* 0x000fe4000ff3e0ff */
[----:B------:R-:W-:Y:S02]  /*7fa0*/  SEL R133, R135, RZ, P0 ;  /* 0x000000ff87857207 */ /* 0x000fe40000000000 */
[----:B------:R-:W-:Y:S02]  /*7fb0*/  SEL R134, R134, RZ, P2 ;  /* 0x000000ff86867207 */ /* 0x000fe40001000000 */
[----:B------:R-:W-:Y:S02]  /*7fc0*/  ISETP.NE.U32.AND P2, PT, R133, RZ, PT ;  /* 0x000000ff8500720c */ /* 0x000fe40003f45070 */
[----:B------:R-:W-:Y:S02]  /*7fd0*/  IADD3.X R133, R210, UR10, RZ, P1, !PT ;  /* 0x0000000ad2857c10 */ /* 0x000fe40008ffe4ff */
[----:B------:R-:W-:Y:S01]  /*7fe0*/  ISETP.NE.U32.AND P1, PT, R134, RZ, PT ;  /* 0x000000ff8600720c */ /* 0x000fe20003f25070 */
[--C-:B------:R-:W-:Y:S01]  /*7ff0*/  IMAD.IADD R134, R229, 0x1, R138.reuse ;  /* 0x00000001e5867824 */ /* 0x100fe200078e028a */
[----:B------:R-:W-:Y:S01]  /*8000*/  ISETP.GE.AND P0, PT, R139, UR13, PT ;  /* 0x0000000d8b007c0c */ /* 0x000fe2000bf06270 */
[--C-:B------:R-:W-:Y:S01]  /*8010*/  IMAD.IADD R139, R227, 0x1, R138.reuse ;  /* 0x00000001e38b7824 */ /* 0x100fe200078e028a */
[----:B------:R-:W-:Y:S02]  /*8020*/  UIADD3 UR13, UR13, -0x80, URZ ;  /* 0xffffff800d0d7890 */ /* 0x000fe4000fffe03f */
[----:B------:R1:W-:Y:S01]  /*8030*/  LDGSTS.E.BYPASS.LTC128B.128 [R134], [R132.64], P6 ;  /* 0x0000000084867fae */ /* 0x0003e2000b101d52 */
[----:B------:R-:W-:Y:S02]  /*8040*/  SEL R135, RZ, 0x10, P0 ;  /* 0x00000010ff877807 */ /* 0x000fe40000000000 */
[----:B------:R-:W-:Y:S01]  /*8050*/  PLOP3.LUT P0, PT, PT, PT, UP0, 0x40, 0x0 ;  /* 0x000000000000781c */ /* 0x000fe20003f0e808 */
[----:B------:R-:W-:Y:S03]  /*8060*/  UISETP.GE.AND UP0, UPT, UR12, 0x3, UPT ;  /* 0x000000030c00788c */ /* 0x000fe6000bf06270 */
[----:B------:R-:W-:Y:S01]  /*8070*/  SEL R135, R135, RZ, P0 ;  /* 0x000000ff87877207 */ /* 0x000fe20000000000 */
[----:B------:R-:W-:Y:S01]  /*8080*/  USEL UR12, UR12, URZ, !UP0 ;  /* 0x0000003f0c0c7287 */ /* 0x000fe2000c000000 */
[----:B------:R-:W-:Y:S01]  /*8090*/  IADD3 R136, P0, R211, UR16, RZ ;  /* 0x00000010d3887c10 */ /* 0x000fe2000ff1e0ff */
[----:B------:R-:W-:Y:S02]  /*80a0*/  UIADD3 UR6, UP0, UR6, 0x100, URZ ;  /* 0x0000010006067890 */ /* 0x000fe4000ff1e03f */
[----:B------:R-:W-:Y:S01]  /*80b0*/  USHF.L.U32 UR4, UR12, 0x10, URZ ;  /* 0x000000100c047899 */ /* 0x000fe2000800063f */
[----:B------:R-:W-:Y:S01]  /*80c0*/  IADD3.X R137, R212, UR10, RZ, P0, !PT ;  /* 0x0000000ad4897c10 */ /* 0x000fe200087fe4ff */
[----:B------:R-:W-:Y:S01]  /*80d0*/  ULEA UR5, UR12, 0x30000, 0xe ;  /* 0x000300000c057891 */ /* 0x000fe2000f8e703f */
[----:B------:R-:W-:Y:S01]  /*80e0*/  ISETP.NE.U32.AND P0, PT, R135, RZ, PT ;  /* 0x000000ff8700720c */ /* 0x000fe20003f05070 */
[----:B------:R-:W-:Y:S01]  /*80f0*/  UIADD3.X UR7, URZ, UR7, URZ, UP0, !UPT ;  /* 0x000000073f077290 */ /* 0x000fe200087fe43f */
[--C-:B-1----:R-:W-:Y:S01]  /*8100*/  IMAD.IADD R133, R228, 0x1, R138.reuse ;  /* 0x00000001e4857824 */ /* 0x102fe200078e028a */
[----:B------:R-:W-:Y:S04]  /*8110*/  IADD3 R134, P6, R213, UR16, RZ ;  /* 0x00000010d5867c10 */ /* 0x000fe8000ffde0ff */
[----:B------:R1:W-:Y:S01]  /*8120*/  LDGSTS.E.BYPASS.LTC128B.128 [R133], [R136.64], P5 ;  /* 0x0000000088857fae */ /* 0x0003e2000a901d52 */
[----:B------:R-:W-:Y:S02]  /*8130*/  IADD3.X R135, R214, UR10, RZ, P6, !PT ;  /* 0x0000000ad6877c10 */ /* 0x000fe4000b7fe4ff */
[----:B------:R-:W-:Y:S03]  /*8140*/  IADD3 R132, P6, R215, UR16, RZ ;  /* 0x00000010d7847c10 */ /* 0x000fe6000ffde0ff */
[----:B------:R2:W-:Y:S01]  /*8150*/  LDGSTS.E.BYPASS.LTC128B.128 [R139], [R134.64], P4 ;  /* 0x00000000868b7fae */ /* 0x0005e2000a101d52 */
[----:B-1----:R-:W-:Y:S01]  /*8160*/  IADD3.X R133, R216, UR10, RZ, P6, !PT ;  /* 0x0000000ad8857c10 */ /* 0x002fe2000b7fe4ff */
[--C-:B------:R-:W-:Y:S01]  /*8170*/  IMAD.IADD R137, R226, 0x1, R138.reuse ;  /* 0x00000001e2897824 */ /* 0x100fe200078e028a */
[----:B------:R-:W-:Y:S04]  /*8180*/  IADD3 R136, P5, R217, UR16, RZ ;  /* 0x00000010d9887c10 */ /* 0x000fe8000ffbe0ff */
[----:B------:R1:W-:Y:S01]  /*8190*/  LDGSTS.E.BYPASS.LTC128B.128 [R137], [R132.64], P3 ;  /* 0x0000000084897fae */ /* 0x0003e20009901d52 */
[----:B--2---:R-:W-:Y:S01]  /*81a0*/  IADD3 R134, P4, R219, UR16, RZ ;  /* 0x00000010db867c10 */ /* 0x004fe2000ff9e0ff */
[--C-:B------:R-:W-:Y:S02]  /*81b0*/  IMAD.IADD R139, R224, 0x1, R138.reuse ;  /* 0x00000001e08b7824 */ /* 0x100fe400078e028a */
[----:B------:R-:W-:Y:S01]  /*81c0*/  IMAD.IADD R138, R223, 0x1, R138 ;  /* 0x00000001df8a7824 */ /* 0x000fe200078e028a */
[----:B------:R-:W-:Y:S02]  /*81d0*/  IADD3.X R135, R220, UR10, RZ, P4, !PT ;  /* 0x0000000adc877c10 */ /* 0x000fe4000a7fe4ff */
[----:B-1----:R-:W-:Y:S02]  /*81e0*/  IADD3.X R137, R218, UR10, RZ, P5, !PT ;  /* 0x0000000ada897c10 */ /* 0x002fe4000affe4ff */
[----:B------:R-:W-:Y:S01]  /*81f0*/  IADD3 R132, P3, R221, UR16, RZ ;  /* 0x00000010dd847c10 */ /* 0x000fe2000ff7e0ff */
[----:B------:R-:W-:Y:S02]  /*8200*/  UIADD3 UR16, UP1, UR16, UR9, URZ ;  /* 0x0000000910107290 */ /* 0x000fe4000ff3e03f */
[----:B------:R1:W-:Y:S01]  /*8210*/  LDGSTS.E.BYPASS.LTC128B.128 [R140], [R136.64], P2 ;  /* 0x00000000888c7fae */ /* 0x0003e20009101d52 */
[----:B------:R-:W-:Y:S01]  /*8220*/  IADD3.X R133, R222, UR10, RZ, P3, !PT ;  /* 0x0000000ade857c10 */ /* 0x000fe20009ffe4ff */
[----:B------:R-:W-:Y:S03]  /*8230*/  UIADD3.X UR10, UR10, UR8, URZ, UP1, !UPT ;  /* 0x000000080a0a7290 */ /* 0x000fe60008ffe43f */
[----:B------:R2:W-:Y:S05]  /*8240*/  LDGSTS.E.BYPASS.LTC128B.128 [R139], [R134.64], P1 ;  /* 0x00000000868b7fae */ /* 0x0005ea0008901d52 */
[----:B------:R2:W-:Y:S01]  /*8250*/  LDGSTS.E.BYPASS.LTC128B.128 [R138], [R132.64], P0 ;  /* 0x00000000848a7fae */ /* 0x0005e20008101d52 */
[----:B------:R-:W-:Y:S04]  /*8260*/  PLOP3.LUT P0, PT, PT, PT, UP2, 0x80, 0x0 ;  /* 0x000000000000781c */ /* 0x000fe80003f0f028 */
[----:B------:R-:W0:Y:S01]  /*8270*/  LDGDEPBAR ;  /* 0x00000000000079af */ /* 0x000e220000000000 */
[----:B------:R-:W-:Y:S04]  /*8280*/  DEPBAR.LE SB0, 0x4 ;  /* 0x000081000000791a */ /* 0x000fe80000000000 */
[----:B------:R-:W-:Y:S06]  /*8290*/  BAR.SYNC.DEFER_BLOCKING 0x0 ;  /* 0x0000000000007b1d */ /* 0x000fec0000010000 */
[----:B--2---:R2:W3:Y:S05]  /*82a0*/  LDSM.16.M88.4 R132, [R205+UR4] ;  /* 0x00000004cd84783b */ /* 0x0044ea0008000200 */
[----:B------:R2:W3:Y:S05]  /*82b0*/  LDSM.16.M88.4 R152, [R205+UR4+0x4000] ;  /* 0x00400004cd98783b */ /* 0x0004ea0008000200 */
[----:B------:R2:W3:Y:S05]  /*82c0*/  LDSM.16.M88.4 R156, [R205+UR4+0x8000] ;  /* 0x00800004cd9c783b */ /* 0x0004ea0008000200 */
[----:B------:R2:W3:Y:S05]  /*82d0*/  LDSM.16.M88.4 R160, [R205+UR4+0xc000] ;  /* 0x00c00004cda0783b */ /* 0x0004ea0008000200 */
[----:B-1----:R2:W3:Y:S05]  /*82e0*/  LDSM.16.MT88.4 R136, [R196+UR5] ;  /* 0x00000005c488783b */ /* 0x0024ea0008004200 */
[----:B------:R2:W3:Y:S05]  /*82f0*/  LDSM.16.MT88.4 R140, [R3+UR5] ;  /* 0x00000005038c783b */ /* 0x0004ea0008004200 */
[----:B------:R2:W3:Y:S05]  /*8300*/  LDSM.16.MT88.4 R144, [R2+UR5] ;  /* 0x000000050290783b */ /* 0x0004ea0008004200 */
[----:B------:R2:W3:Y:S01]  /*8310*/  LDSM.16.MT88.4 R148, [R0+UR5] ;  /* 0x000000050094783b */ /* 0x0004e20008004200 */
[----:B------:R-:W-:-:S05]  /*8320*/  @!P0 BRA `(.L_x_1) ;  /* 0xffffd83000008947 */ /* 0x000fca000383ffff */
[----:B------:R-:W-:Y:S02]  /*8330*/  F2FP.PACK_AB R93, R93, R92 ;  /* 0x0000005c5d5d723e */ /* 0x000fe400000000ff */
[----:B------:R-:W-:-:S02]  /*8340*/  F2FP.PACK_AB R113, R113, R112 ;  /* 0x000000707171723e */ /* 0x000fc400000000ff */
[----:B------:R-:W-:Y:S02]  /*8350*/  F2FP.PACK_AB R92, R91, R90 ;  /* 0x0000005a5b5c723e */ /* 0x000fe400000000ff */
[----:B------:R-:W-:Y:S02]  /*8360*/  F2FP.PACK_AB R11, R11, R10 ;  /* 0x0000000a0b0b723e */ /* 0x000fe400000000ff */
[----:B------:R-:W-:Y:S02]  /*8370*/  F2FP.PACK_AB R9, R9, R8 ;  /* 0x000000080909723e */ /* 0x000fe400000000ff */
[----:B------:R-:W-:Y:S02]  /*8380*/  F2FP.PACK_AB R130, R131, R130 ;  /* 0x000000828382723e */ /* 0x000fe400000000ff */
        /* <DEDUP_REMOVED lines=58> */
.L_x_0:
[----:B------:R-:W5:Y:S01]  /*8730*/  LDL.LU R63, [R1+0x12c] ;  /* 0x00012c00013f7983 */ /* 0x000f620000300800 */
[----:B------:R-:W-:-:S04]  /*8740*/  DEPBAR.LE SB0, 0x0 ;  /* 0x000080000000791a */ /* 0x000fc80000000000 */
[----:B------:R-:W4:Y:S04]  /*8750*/  S2R R6, SR_TID.X ;  /* 0x0000000000067919 */ /* 0x000f280000002100 */
[----:B------:R-:W3:Y:S01]  /*8760*/  S2R R5, SR_TID.X ;  /* 0x0000000000057919 */ /* 0x000ee20000002100 */
[----:B----4-:R-:W-:-:S04]  /*8770*/  SHF.R.U32.HI R6, RZ, 0x5, R6 ;  /* 0x00000005ff067819 */ /* 0x010fc80000011606 */
[----:B------:R-:W-:Y:S01]  /*8780*/  SGXT.U32 R6, R6, 0x2 ;  /* 0x000000020606781a */ /* 0x000fe20000000000 */
[C---:B-123--:R-:W-:Y:S01]  /*8790*/  IMAD.SHL.U32 R3, R5.reuse, 0x2, RZ ;  /* 0x0000000205037824 */ /* 0x04efe200078e00ff */
[----:B------:R-:W-:Y:S02]  /*87a0*/  LOP3.LUT R2, R5, 0x1f, RZ, 0xc0, !PT ;  /* 0x0000001f05027812 */ /* 0x000fe400078ec0ff */
[----:B------:R-:W-:Y:S02]  /*87b0*/  SHF.L.U32 R0, R6, 0x4, RZ ;  /* 0x0000000406007819 */ /* 0x000fe400000006ff */
[----:B------:R-:W-:Y:S02]  /*87c0*/  SHF.R.U32.HI R4, RZ, 0x3, R2 ;  /* 0x00000003ff047819 */ /* 0x000fe40000011602 */
[----:B------:R-:W-:Y:S02]  /*87d0*/  LEA.HI R2, R2, R0, RZ, 0x1e ;  /* 0x0000000002027211 */ /* 0x000fe400078ff0ff */
[----:B------:R-:W-:-:S02]  /*87e0*/  LOP3.LUT R3, R3, 0x6, RZ, 0xc0, !PT ;  /* 0x0000000603037812 */ /* 0x000fc400078ec0ff */
[----:B------:R-:W-:Y:S02]  /*87f0*/  LEA R0, R6, R4, 0x2 ;  /* 0x0000000406007211 */ /* 0x000fe400078e10ff */
[----:B------:R-:W-:Y:S01]  /*8800*/  LOP3.LUT R5, R5, 0x7, RZ, 0xc0, !PT ;  /* 0x0000000705057812 */ /* 0x000fe200078ec0ff */
[----:B------:R-:W-:-:S04]  /*8810*/  IMAD R3, R2, 0x48, R3 ;  /* 0x0000004802037824 */ /* 0x000fc800078e0203 */
[----:B------:R-:W-:Y:S02]  /*8820*/  IMAD R2, R0, 0x9, R5 ;  /* 0x0000000900027824 */ /* 0x000fe400078e0205 */
[----:B------:R-:W-:Y:S01]  /*8830*/  IMAD.SHL.U32 R0, R3, 0x2, RZ ;  /* 0x0000000203007824 */ /* 0x000fe200078e00ff */
[----:B------:R-:W-:Y:S02]  /*8840*/  BAR.SYNC.DEFER_BLOCKING 0x0 ;  /* 0x0000000000007b1d */ /* 0x000fe40000010000 */
[----:B------:R-:W-:-:S04]  /*8850*/  SHF.L.U32 R2, R2, 0x3, RZ ;  /* 0x0000000302027819 */ /* 0x000fc800000006ff */
[----:B------:R-:W-:Y:S04]  /*8860*/  STS [R0], R8 ;  /* 0x0000000800007388 */ /* 0x000fe80000000800 */
[----:B------:R-:W-:Y:S04]  /*8870*/  STS [R0+0x480], R10 ;  /* 0x0004800a00007388 */ /* 0x000fe80000000800 */
        /* <DEDUP_REMOVED lines=10> */
[----:B------:R1:W-:Y:S04]  /*8920*/  STS [R0+0x60], R28 ;  /* 0x0000601c00007388 */ /* 0x0003e80000000800 */
[----:B------:R-:W-:Y:S04]  /*8930*/  STS [R0+0x4e0], R30 ;  /* 0x0004e01e00007388 */ /* 0x000fe80000000800 */
[----:B------:R-:W-:Y:S04]  /*8940*/  STS [R0+0x70], R32 ;  /* 0x0000702000007388 */ /* 0x000fe80000000800 */
[----:B------:R-:W-:Y:S01]  /*8950*/  STS [R0+0x4f0], R34 ;  /* 0x0004f02200007388 */ /* 0x000fe20000000800 */
[----:B-1----:R-:W-:-:S03]  /*8960*/  IMAD.SHL.U32 R28, R2, 0x2, RZ ;  /* 0x00000002021c7824 */ /* 0x002fc600078e00ff */
[----:B------:R-:W-:Y:S06]  /*8970*/  BAR.SYNC.DEFER_BLOCKING 0x0 ;  /* 0x0000000000007b1d */ /* 0x000fec0000010000 */
[----:B------:R-:W1:Y:S04]  /*8980*/  LDS.128 R20, [R28] ;  /* 0x000000001c147984 */ /* 0x000e680000000c00 */
[----:B------:R-:W2:Y:S04]  /*8990*/  LDS.128 R16, [R28+0x900] ;  /* 0x000900001c107984 */ /* 0x000ea80000000c00 */
[----:B------:R-:W3:Y:S04]  /*89a0*/  LDS.128 R12, [R28+0x1200] ;  /* 0x001200001c0c7984 */ /* 0x000ee80000000c00 */
[----:B------:R-:W4:Y:S04]  /*89b0*/  LDS.128 R8, [R28+0x1b00] ;  /* 0x001b00001c087984 */ /* 0x000f280000000c00 */
[----:B------:R-:W-:Y:S01]  /*89c0*/  BAR.SYNC.DEFER_BLOCKING 0x0 ;  /* 0x0000000000007b1d */ /* 0x000fe20000010000 */
[----:B------:R-:W-:-:S05]  /*89d0*/  LOP3.LUT R4, R206, 0x80, R244, 0xfe, !PT ;  /* 0x00000080ce047812 */ /* 0x000fca00078efef4 */
        /* <DEDUP_REMOVED lines=15> */
[----:B------:R-:W-:Y:S04]  /*8ad0*/  STS [R0+0x4f0], R66 ;  /* 0x0004f04200007388 */ /* 0x000fe80000000800 */
[----:B------:R-:W-:Y:S01]  /*8ae0*/  BAR.SYNC.DEFER_BLOCKING 0x0 ;  /* 0x0000000000007b1d */ /* 0x000fe20000010000 */
[----:B-----5:R-:W-:-:S04]  /*8af0*/  ISETP.GE.AND P6, PT, R63, c[0x0][0x17c], PT ;  /* 0x00005f003f007a0c */ /* 0x020fc80003fc6270 */
[----:B------:R-:W-:Y:S01]  /*8b00*/  ISETP.LT.AND P0, PT, R4, c[0x0][0x178], !P6 ;  /* 0x00005e0004007a0c */ /* 0x000fe20007701270 */
[----:B------:R-:W-:Y:S04]  /*8b10*/  LDS.128 R52, [R28+0x900] ;  /* 0x000900001c347984 */ /* 0x000fe80000000c00 */
[----:B------:R-:W5:Y:S04]  /*8b20*/  LDS.128 R4, [R28] ;  /* 0x000000001c047984 */ /* 0x000f680000000c00 */
[----:B------:R-:W1:Y:S04]  /*8b30*/  LDS.128 R48, [R28+0x1200] ;  /* 0x001200001c307984 */ /* 0x000e680000000c00 */
[----:B------:R-:W1:Y:S04]  /*8b40*/  LDS.128 R44, [R28+0x1b00] ;  /* 0x001b00001c2c7984 */ /* 0x000e680000000c00 */
[----:B------:R-:W-:Y:S06]  /*8b50*/  BAR.SYNC.DEFER_BLOCKING 0x0 ;  /* 0x0000000000007b1d */ /* 0x000fec0000010000 */
        /* <DEDUP_REMOVED lines=16> */
[----:B------:R-:W-:Y:S06]  /*8c60*/  BAR.SYNC.DEFER_BLOCKING 0x0 ;  /* 0x0000000000007b1d */ /* 0x000fec0000010000 */
[----:B------:R-:W2:Y:S04]  /*8c70*/  LDS.128 R40, [R28] ;  /* 0x000000001c287984 */ /* 0x000ea80000000c00 */
[----:B------:R-:W2:Y:S04]  /*8c80*/  LDS.128 R36, [R28+0x900] ;  /* 0x000900001c247984 */ /* 0x000ea80000000c00 */
[----:B------:R-:W2:Y:S04]  /*8c90*/  LDS.128 R32, [R28+0x1200] ;  /* 0x001200001c207984 */ /* 0x000ea80000000c00 */
[----:B------:R-:W2:Y:S04]  /*8ca0*/  LDS.128 R24, [R28+0x1b00] ;  /* 0x001b00001c187984 */ /* 0x000ea80000000c00 */
[----:B------:R-:W-:Y:S01]  /*8cb0*/  BAR.SYNC.DEFER_BLOCKING 0x0 ;  /* 0x0000000000007b1d */ /* 0x000fe20000010000 */
[----:B------:R-:W-:-:S02]  /*8cc0*/  LOP3.LUT R2, R206, R244, RZ, 0xfc, !PT ;  /* 0x000000f4ce027212 */ /* 0x000fc400078efcff */
[----:B------:R-:W-:-:S03]  /*8cd0*/  MOV R61, 0x2 ;  /* 0x00000002003d7802 */ /* 0x000fc60000000f00 */
[C---:B-1----:R-:W-:Y:S01]  /*8ce0*/  IMAD R60, R2.reuse, c[0x0][0x18c], RZ ;  /* 0x00006300023c7a24 */ /* 0x042fe200078e02ff */
[----:B------:R-:W-:-:S03]  /*8cf0*/  ISETP.LT.AND P1, PT, R2, c[0x0][0x178], !P6 ;  /* 0x00005e0002007a0c */ /* 0x000fc60007721270 */
[----:B------:R-:W-:Y:S01]  /*8d00*/  IMAD.WIDE R2, R60, R61, c[0x0][0x170] ;  /* 0x00005c003c027625 */ /* 0x000fe200078e023d */
        /* <DEDUP_REMOVED lines=15> */
[----:B------:R1:W-:Y:S01]  /*8e00*/  STS [R0+0x4f0], R130 ;  /* 0x0004f08200007388 */ /* 0x0003e20000000800 */
[----:B------:R-:W-:-:S03]  /*8e10*/  IMAD.WIDE R2, R63, 0x2, R2 ;  /* 0x000000023f027825 */ /* 0x000fc600078e0202 */
[----:B------:R-:W-:Y:S01]  /*8e20*/  BAR.SYNC.DEFER_BLOCKING 0x0 ;  /* 0x0000000000007b1d */ /* 0x000fe20000010000 */
[----:B------:R-:W-:-:S04]  /*8e30*/  LOP3.LUT R29, R206, 0x10, R244, 0xfe, !PT ;  /* 0x00000010ce1d7812 */ /* 0x000fc800078efef4 */
[C---:B------:R-:W-:Y:S02]  /*8e40*/  ISETP.LT.AND P4, PT, R29.reuse, c[0x0][0x178], !P6 ;  /* 0x00005e001d007a0c */ /* 0x040fe40007781270 */
[--C-:B-1----:R-:W-:Y:S01]  /*8e50*/  LOP3.LUT R0, R206, 0x20, R244.reuse, 0xfe, !PT ;  /* 0x00000020ce007812 */ /* 0x102fe200078efef4 */
[----:B------:R1:W-:Y:S03]  /*8e60*/  @P1 STG.E.128 [R2.64], R20 ;  /* 0x0000001402001986 */ /* 0x0003e6000c101d12 */
[C---:B------:R-:W-:Y:S01]  /*8e70*/  ISETP.LT.AND P3, PT, R0.reuse, c[0x0][0x178], !P6 ;  /* 0x00005e0000007a0c */ /* 0x040fe20007761270 */
[----:B------:R-:W-:Y:S01]  /*8e80*/  IMAD R0, R0, c[0x0][0x18c], RZ ;  /* 0x0000630000007a24 */ /* 0x000fe200078e02ff */
[C-C-:B-1----:R-:W-:Y:S01]  /*8e90*/  LOP3.LUT R2, R206.reuse, 0x30, R244.reuse, 0xfe, !PT ;  /* 0x00000030ce027812 */ /* 0x142fe200078efef4 */
[----:B------:R-:W-:Y:S01]  /*8ea0*/  IMAD R20, R29, c[0x0][0x18c], RZ ;  /* 0x000063001d147a24 */ /* 0x000fe200078e02ff */
[----:B------:R-:W-:-:S03]  /*8eb0*/  LOP3.LUT R3, R206, 0x40, R244, 0xfe, !PT ;  /* 0x00000040ce037812 */ /* 0x000fc600078efef4 */
[C---:B------:R-:W-:Y:S01]  /*8ec0*/  IMAD R56, R2.reuse, c[0x0][0x18c], RZ ;  /* 0x0000630002387a24 */ /* 0x040fe200078e02ff */
[----:B------:R-:W-:Y:S01]  /*8ed0*/  ISETP.LT.AND P2, PT, R2, c[0x0][0x178], !P6 ;  /* 0x00005e0002007a0c */ /* 0x000fe20007741270 */
[----:B------:R-:W-:Y:S01]  /*8ee0*/  IMAD.WIDE R20, R20, R61, c[0x0][0x170] ;  /* 0x00005c0014147625 */ /* 0x000fe200078e023d */
[----:B------:R-:W-:-:S03]  /*8ef0*/  ISETP.LT.AND P1, PT, R3, c[0x0][0x178], !P6 ;  /* 0x00005e0003007a0c */ /* 0x000fc60007721270 */
[----:B------:R-:W-:Y:S01]  /*8f00*/  IMAD R58, R3, c[0x0][0x18c], RZ ;  /* 0x00006300033a7a24 */ /* 0x000fe200078e02ff */
[----:B------:R-:W-:Y:S01]  /*8f10*/  LOP3.LUT R22, R206, 0x90, R244, 0xfe, !PT ;  /* 0x00000090ce167812 */ /* 0x000fe200078efef4 */
[----:B------:R-:W-:-:S04]  /*8f20*/  IMAD.WIDE R2, R0, R61, c[0x0][0x170] ;  /* 0x00005c0000027625 */ /* 0x000fc800078e023d */
[----:B------:R-:W-:Y:S01]  /*8f30*/  IMAD.WIDE R56, R56, R61, c[0x0][0x170] ;  /* 0x00005c0038387625 */ /* 0x000fe200078e023d */
[----:B------:R-:W-:-:S03]  /*8f40*/  ISETP.LT.AND P5, PT, R22, c[0x0][0x178], !P6 ;  /* 0x00005e0016007a0c */ /* 0x000fc600077a1270 */
[----:B------:R-:W-:-:S04]  /*8f50*/  IMAD.WIDE R30, R63, 0x2, R20 ;  /* 0x000000023f1e7825 */ /* 0x000fc800078e0214 */
[----:B------:R-:W-:-:S04]  /*8f60*/  IMAD.WIDE R58, R58, R61, c[0x0][0x170] ;  /* 0x00005c003a3a7625 */ /* 0x000fc800078e023d */
[C---:B------:R-:W-:Y:S01]  /*8f70*/  IMAD.WIDE R22, R63.reuse, 0x2, R2 ;  /* 0x000000023f167825 */ /* 0x040fe200078e0202 */
[----:B--2---:R-:W-:Y:S03]  /*8f80*/  @P4 STG.E.128 [R30.64], R16 ;  /* 0x000000101e004986 */ /* 0x004fe6000c101d12 */
[C---:B------:R-:W-:Y:S01]  /*8f90*/  IMAD.WIDE R20, R63.reuse, 0x2, R56 ;  /* 0x000000023f147825 */ /* 0x040fe200078e0238 */
[----:B---3--:R-:W-:Y:S03]  /*8fa0*/  @P3 STG.E.128 [R22.64], R12 ;  /* 0x0000000c16003986 */ /* 0x008fe6000c101d12 */
[----:B------:R-:W-:Y:S01]  /*8fb0*/  IMAD.WIDE R2, R63, 0x2, R58 ;  /* 0x000000023f027825 */ /* 0x000fe200078e023a */
[----:B----4-:R1:W-:Y:S01]  /*8fc0*/  @P2 STG.E.128 [R20.64], R8 ;  /* 0x0000000814002986 */ /* 0x0103e2000c101d12 */
[----:B------:R-:W-:-:S03]  /*8fd0*/  LOP3.LUT R0, R206, 0xa0, R244, 0xfe, !PT ;  /* 0x000000a0ce007812 */ /* 0x000fc600078efef4 */
[----:B-----5:R2:W-:Y:S01]  /*8fe0*/  @P1 STG.E.128 [R2.64], R4 ;  /* 0x0000000402001986 */ /* 0x0205e2000c101d12 */
[----:B------:R-:W-:Y:S01]  /*8ff0*/  IMAD.MOV.U32 R56, RZ, RZ, c[0x0][0x18c] ;  /* 0x00006300ff387624 */ /* 0x000fe200078e00ff */
[----:B------:R-:W-:Y:S02]  /*9000*/  ISETP.LT.AND P4, PT, R0, c[0x0][0x178], !P6 ;  /* 0x00005e0000007a0c */ /* 0x000fe40007781270 */
[--C-:B------:R-:W-:Y:S01]  /*9010*/  LOP3.LUT R0, R206, 0x60, R244.reuse, 0xfe, !PT ;  /* 0x00000060ce007812 */ /* 0x100fe200078efef4 */
[----:B------:R-:W3:Y:S03]  /*9020*/  LDS.128 R12, [R28] ;  /* 0x000000001c0c7984 */ /* 0x000ee60000000c00 */
[----:B------:R-:W-:Y:S02]  /*9030*/  ISETP.LT.AND P2, PT, R0, c[0x0][0x178], !P6 ;  /* 0x00005e0000007a0c */ /* 0x000fe40007741270 */
[----:B-1----:R-:W-:-:S05]  /*9040*/  LOP3.LUT R8, R206, 0x50, R244, 0xfe, !PT ;  /* 0x00000050ce087812 */ /* 0x002fca00078efef4 */
[C---:B--2---:R-:W-:Y:S01]  /*9050*/  IMAD R2, R8.reuse, c[0x0][0x18c], RZ ;  /* 0x0000630008027a24 */ /* 0x044fe200078e02ff */
[----:B------:R-:W-:Y:S02]  /*9060*/  ISETP.LT.AND P3, PT, R8, c[0x0][0x178], !P6 ;  /* 0x00005e0008007a0c */ /* 0x000fe40007761270 */
[----:B------:R-:W-:Y:S01]  /*9070*/  LOP3.LUT R4, R206, 0x70, R244, 0xfe, !PT ;  /* 0x00000070ce047812 */ /* 0x000fe200078efef4 */
[----:B------:R-:W-:Y:S01]  /*9080*/  IMAD.WIDE R2, R2, R61, c[0x0][0x170] ;  /* 0x00005c0002027625 */ /* 0x000fe200078e023d */
[----:B------:R-:W-:Y:S01]  /*9090*/  LEA R20, R56, R60, 0x7 ;  /* 0x0000003c38147211 */ /* 0x000fe200078e38ff */
[----:B------:R-:W1:Y:S02]  /*90a0*/  LDS.128 R8, [R28+0x900] ;  /* 0x000900001c087984 */ /* 0x000e640000000c00 */
[----:B------:R-:W-:Y:S02]  /*90b0*/  IMAD R16, R0, c[0x0][0x18c], RZ ;  /* 0x0000630000107a24 */ /* 0x000fe400078e02ff */
[----:B------:R-:W-:-:S02]  /*90c0*/  IMAD R18, R4, c[0x0][0x18c], RZ ;  /* 0x0000630004127a24 */ /* 0x000fc400078e02ff */
[----:B------:R-:W-:Y:S01]  /*90d0*/  IMAD.WIDE R2, R63, 0x2, R2 ;  /* 0x000000023f027825 */ /* 0x000fe200078e0202 */
[----:B------:R-:W-:Y:S02]  /*90e0*/  LOP3.LUT R21, R206, 0xb0, R244, 0xfe, !PT ;  /* 0x000000b0ce157812 */ /* 0x000fe400078efef4 */
[----:B------:R-:W-:Y:S01]  /*90f0*/  ISETP.LT.AND P1, PT, R4, c[0x0][0x178], !P6 ;  /* 0x00005e0004007a0c */ /* 0x000fe20007721270 */
[----:B------:R-:W-:Y:S01]  /*9100*/  IMAD R0, R56, 0x10, R20 ;  /* 0x0000001038007824 */ /* 0x000fe200078e0214 */
[----:B------:R-:W2:Y:S01]  /*9110*/  LDS.128 R4, [R28+0x1200] ;  /* 0x001200001c047984 */ /* 0x000ea20000000c00 */
[----:B------:R-:W-:-:S04]  /*9120*/  IMAD.WIDE R16, R16, R61, c[0x0][0x170] ;  /* 0x00005c0010107625 */ /* 0x000fc800078e023d */
[----:B------:R-:W-:Y:S01]  /*9130*/  IMAD.WIDE R18, R18, R61, c[0x0][0x170] ;  /* 0x00005c0012127625 */ /* 0x000fe200078e023d */
[----:B------:R4:W-:Y:S01]  /*9140*/  @P3 STG.E.128 [R2.64], R52 ;  /* 0x0000003402003986 */ /* 0x0009e2000c101d12 */
[----:B------:R-:W-:Y:S02]  /*9150*/  ISETP.LT.AND P3, PT, R21, c[0x0][0x178], !P6 ;  /* 0x00005e0015007a0c */ /* 0x000fe40007761270 */
[----:B------:R-:W-:Y:S01]  /*9160*/  LEA R21, R56, R0, 0x4 ;  /* 0x0000000038157211 */ /* 0x000fe200078e20ff */
[----:B------:R-:W-:-:S05]  /*9170*/  IMAD.WIDE R16, R63, 0x2, R16 ;  /* 0x000000023f107825 */ /* 0x000fca00078e0210 */
[----:B------:R5:W-:Y:S01]  /*9180*/  @P2 STG.E.128 [R16.64], R48 ;  /* 0x0000003010002986 */ /* 0x000be2000c101d12 */
[----:B------:R-:W-:-:S04]  /*9190*/  LOP3.LUT R22, R206, 0xc0, R244, 0xfe, !PT ;  /* 0x000000c0ce167812 */ /* 0x000fc800078efef4 */
[----:B------:R-:W-:Y:S02]  /*91a0*/  ISETP.LT.AND P2, PT, R22, c[0x0][0x178], !P6 ;  /* 0x00005e0016007a0c */ /* 0x000fe40007741270 */
[----:B------:R-:W-:Y:S01]  /*91b0*/  LOP3.LUT R22, R206, 0xd0, R244, 0xfe, !PT ;  /* 0x000000d0ce167812 */ /* 0x000fe200078efef4 */
[----:B----4-:R-:W-:-:S04]  /*91c0*/  IMAD.WIDE R2, R63, 0x2, R18 ;  /* 0x000000023f027825 */ /* 0x010fc800078e0212 */
[-C--:B------:R-:W-:Y:S01]  /*91d0*/  IMAD.WIDE R18, R20, R61.reuse, c[0x0][0x170] ;  /* 0x00005c0014127625 */ /* 0x080fe200078e023d */
[----:B------:R4:W-:Y:S03]  /*91e0*/  @P1 STG.E.128 [R2.64], R44 ;  /* 0x0000002c02001986 */ /* 0x0009e6000c101d12 */
[----:B------:R-:W-:Y:S02]  /*91f0*/  IMAD R20, R56, 0x10, R21 ;  /* 0x0000001038147824 */ /* 0x000fe400078e0215 */
[----:B-----5:R-:W-:Y:S01]  /*9200*/  IMAD.WIDE R16, R0, R61, c[0x0][0x170] ;  /* 0x00005c0000107625 */ /* 0x020fe200078e023d */
[----:B------:R-:W-:Y:S02]  /*9210*/  LOP3.LUT R0, R206, 0xe0, R244, 0xfe, !PT ;  /* 0x000000e0ce007812 */ /* 0x000fe400078efef4 */
[----:B------:R-:W-:Y:S01]  /*9220*/  ISETP.LT.AND P1, PT, R22, c[0x0][0x178], !P6 ;  /* 0x00005e0016007a0c */ /* 0x000fe20007721270 */
[----:B----4-:R-:W-:Y:S01]  /*9230*/  IMAD.WIDE R2, R63, 0x2, R18 ;  /* 0x000000023f027825 */ /* 0x010fe200078e0212 */
[----:B------:R-:W-:-:S05]  /*9240*/  LEA R18, R56, R20, 0x4 ;  /* 0x0000001438127211 */ /* 0x000fca00078e20ff */
[----:B------:R-:W-:Y:S01]  /*9250*/  IMAD R30, R56, 0x10, R18 ;  /* 0x00000010381e7824 */ /* 0x000fe200078e0212 */
[----:B------:R4:W-:Y:S01]  /*9260*/  @P0 STG.E.128 [R2.64], R40 ;  /* 0x0000002802000986 */ /* 0x0009e2000c101d12 */
[----:B------:R-:W-:-:S03]  /*9270*/  ISETP.LT.AND P0, PT, R0, c[0x0][0x178], !P6 ;  /* 0x00005e0000007a0c */ /* 0x000fc60007701270 */
[----:B------:R-:W-:Y:S01]  /*9280*/  LEA R29, R56, R30, 0x4 ;  /* 0x0000001e381d7211 */ /* 0x000fe200078e20ff */
[----:B------:R-:W-:-:S04]  /*9290*/  IMAD.WIDE R18, R18, R61, c[0x0][0x170] ;  /* 0x00005c0012127625 */ /* 0x000fc800078e023d */
[----:B------:R-:W-:Y:S01]  /*92a0*/  IMAD.WIDE R30, R30, R61, c[0x0][0x170] ;  /* 0x00005c001e1e7625 */ /* 0x000fe200078e023d */
[----:B------:R-:W-:-:S03]  /*92b0*/  LOP3.LUT R0, R206, 0xf0, R244, 0xfe, !PT ;  /* 0x000000f0ce007812 */ /* 0x000fc600078efef4 */
[----:B------:R-:W-:Y:S01]  /*92c0*/  IMAD.WIDE R18, R63, 0x2, R18 ;  /* 0x000000023f127825 */ /* 0x000fe200078e0212 */
[----:B------:R-:W-:-:S03]  /*92d0*/  ISETP.LT.AND P6, PT, R0, c[0x0][0x178], !P6 ;  /* 0x00005e0000007a0c */ /* 0x000fc600077c1270 */
[----:B----4-:R-:W-:-:S04]  /*92e0*/  IMAD.WIDE R2, R63, 0x2, R16 ;  /* 0x000000023f027825 */ /* 0x010fc800078e0210 */
[----:B------:R-:W-:-:S04]  /*92f0*/  IMAD.WIDE R16, R21, R61, c[0x0][0x170] ;  /* 0x00005c0015107625 */ /* 0x000fc800078e023d */
[----:B------:R-:W-:-:S04]  /*9300*/  IMAD.WIDE R20, R20, R61, c[0x0][0x170] ;  /* 0x00005c0014147625 */ /* 0x000fc800078e023d */
[----:B------:R-:W-:Y:S01]  /*9310*/  IMAD.WIDE R40, R29, R61, c[0x0][0x170] ;  /* 0x00005c001d287625 */ /* 0x000fe200078e023d */
[----:B------:R4:W-:Y:S03]  /*9320*/  @P5 STG.E.128 [R2.64], R36 ;  /* 0x0000002402005986 */ /* 0x0009e6000c101d12 */
[----:B------:R-:W-:-:S04]  /*9330*/  IMAD.WIDE R22, R63, 0x2, R16 ;  /* 0x000000023f167825 */ /* 0x000fc800078e0210 */
[C---:B------:R-:W-:Y:S01]  /*9340*/  IMAD.WIDE R20, R63.reuse, 0x2, R20 ;  /* 0x000000023f147825 */ /* 0x040fe200078e0214 */
[----:B------:R-:W-:Y:S03]  /*9350*/  @P4 STG.E.128 [R22.64], R32 ;  /* 0x0000002016004986 */ /* 0x000fe6000c101d12 */
[C---:B------:R-:W-:Y:S01]  /*9360*/  IMAD.WIDE R16, R63.reuse, 0x2, R30 ;  /* 0x000000023f107825 */ /* 0x040fe200078e021e */
[----:B------:R-:W-:Y:S04]  /*9370*/  @P3 STG.E.128 [R20.64], R24 ;  /* 0x0000001814003986 */ /* 0x000fe8000c101d12 */
[----:B---3--:R-:W-:Y:S04]  /*9380*/  @P2 STG.E.128 [R18.64], R12 ;  /* 0x0000000c12002986 */ /* 0x008fe8000c101d12 */
[----:B-1----:R-:W-:Y:S01]  /*9390*/  @P1 STG.E.128 [R16.64], R8 ;  /* 0x0000000810001986 */ /* 0x002fe2000c101d12 */
[----:B----4-:R-:W-:-:S05]  /*93a0*/  IMAD.WIDE R2, R63, 0x2, R40 ;  /* 0x000000023f027825 */ /* 0x010fca00078e0228 */
[----:B--2---:R1:W-:Y:S02]  /*93b0*/  @P0 STG.E.128 [R2.64], R4 ;  /* 0x0000000402000986 */ /* 0x0043e4000c101d12 */
[----:B-1----:R-:W-:-:S05]  /*93c0*/  LEA R2, R56, R29, 0x4 ;  /* 0x0000001d38027211 */ /* 0x002fca00078e20ff */
[----:B------:R-:W-:-:S06]  /*93d0*/  IMAD.WIDE R2, R2, R61, c[0x0][0x170] ;  /* 0x00005c0002027625 */ /* 0x000fcc00078e023d */
[----:B------:R-:W-:Y:S01]  /*93e0*/  IMAD.WIDE R2, R63, 0x2, R2 ;  /* 0x000000023f027825 */ /* 0x000fe200078e0202 */
[----:B------:R-:W-:Y:S06]  /*93f0*/  @!P6 EXIT ;  /* 0x000000000000e94d */ /* 0x000fec0003800000 */
[----:B------:R-:W1:Y:S04]  /*9400*/  LDS.128 R4, [R28+0x1b00] ;  /* 0x001b00001c047984 */ /* 0x000e680000000c00 */
[----:B-1----:R-:W-:Y:S01]  /*9410*/  STG.E.128 [R2.64], R4 ;  /* 0x0000000402007986 */ /* 0x002fe2000c101d12 */
[----:B------:R-:W-:Y:S05]  /*9420*/  EXIT ;  /* 0x000000000000794d */ /* 0x000fea0003800000 */
.L_x_2:
[----:B------:R-:W-:-:S00]  /*9430*/  BRA `(.L_x_2) ;  /* 0xfffffff000007947 */ /* 0x000fc0000383ffff */
[----:B------:R-:W-:-:S00]  /*9440*/  NOP ;  /* 0x0000000000007918 */ /* 0x000fc00000000000 */
        /* <DEDUP_REMOVED lines=11> */
.L_x_3:


//--------------------- .nv.shared.matmul_kernel  --------------------------
	.section	.nv.shared.matmul_kernel,"aw",@nobits
	.sectionflags	@""
	.align	16
